	.target	sm_90a

	.elftype	@"ET_EXEC"


//--------------------- .note.nv.tkinfo           --------------------------
	.section	.note.nv.tkinfo,"",@"SHT_NOTE"
	.sectionflags	@"SHF_NOTE_NV_TKINFO"
	.tkinfo
        /*0018*/ 	.word	0x00000002
        /*0030*/ 	.string	""
        /*0030*/ 	.string	"ptxas"
        /*0030*/ 	.string	"Cuda compilation tools, release 13.0, V13.0.88"
        /*0030*/ 	.string	"Build cuda_13.0.r13.0/compiler.36424714_0"
        /*0030*/ 	.string	"-arch sm_90a -m 64 "



//--------------------- .note.nv.cuinfo           --------------------------
	.section	.note.nv.cuinfo,"",@"SHT_NOTE"
	.sectionflags	@"SHF_NOTE_NV_CUINFO"
        /*0018*/ 	.short	0x0002
        /*001a*/ 	.short	0x005a
        /*001c*/ 	.short	0x0082
	.zero		2


//--------------------- .nv.info                  --------------------------
	.section	.nv.info,"",@"SHT_CUDA_INFO"
	.align	4


	//----- nvinfo : EIATTR_REGCOUNT
	.align		4
        /*0000*/ 	.byte	0x04, 0x2f
        /*0002*/ 	.short	(.L_15 - .L_14)
	.align		4
.L_14:
        /*0004*/ 	.word	index@(_ZN7cutlass13device_kernelINS_4gemm6kernel13GemmUniversalIN4cute5tupleIJiiiiEEENS1_10collective13CollectiveMmaINS1_34MainloopSm90TmaGmmaWarpSpecializedILi100ENS5_IJNS4_1CILi2EEENSA_ILi1EEESC_EEENS1_32KernelTmaWarpSpecializedPingpongEEENS5_IJNSA_ILi64EEENSA_ILi8EEENSA_ILi16EEEEEENS_10bfloat16_tENS5_IJlSC_lEEESK_SL_NS4_8TiledMMAINS4_8MMA_AtomIJNS4_4SM904GMMA26MMA_64x8x16_F32BF16BF16_SSILNSP_5MajorE0ELSR_0ELNSP_7ScaleInE1ELSS_1EEEEEENS4_6LayoutINS5_IJSC_SC_SC_EEENS5_IJNSA_ILi0EEESX_SX_EEEEENS5_IJNS4_10UnderscoreES10_S10_EEEEENS4_13SM90_TMA_LOADENS4_14ComposedLayoutINS4_7SwizzleILi1ELi4ELi3EEENS4_18smem_ptr_flag_bitsILi16EEENSV_INS5_IJSH_SI_EEENS5_IJSI_SC_EEEEEEEvNS4_8identityENS4_23SM90_TMA_LOAD_MULTICASTES1C_vS1D_EENS_8epilogue10collective6detail29Sm90TmaWarpSpecializedAdapterINS1H_15DefaultEpilogueISK_SL_SL_NS1G_6thread17LinearCombinationISK_Li1EffLNS1L_9ScaleType4KindE0ELNS_15FloatRoundStyleE2ESK_EENS1_15EpilogueDefaultEEEEEvvEEEEvNT_6ParamsE)
        /*0008*/ 	.word	0x000000a8


	//----- nvinfo : EIATTR_FRAME_SIZE
	.align		4
.L_15:
        /*000c*/ 	.byte	0x04, 0x11
        /*000e*/ 	.short	(.L_17 - .L_16)
	.align		4
.L_16:
        /*0010*/ 	.word	index@(_ZN7cutlass13device_kernelINS_4gemm6kernel13GemmUniversalIN4cute5tupleIJiiiiEEENS1_10collective13CollectiveMmaINS1_34MainloopSm90TmaGmmaWarpSpecializedILi100ENS5_IJNS4_1CILi2EEENSA_ILi1EEESC_EEENS1_32KernelTmaWarpSpecializedPingpongEEENS5_IJNSA_ILi64EEENSA_ILi8EEENSA_ILi16EEEEEENS_10bfloat16_tENS5_IJlSC_lEEESK_SL_NS4_8TiledMMAINS4_8MMA_AtomIJNS4_4SM904GMMA26MMA_64x8x16_F32BF16BF16_SSILNSP_5MajorE0ELSR_0ELNSP_7ScaleInE1ELSS_1EEEEEENS4_6LayoutINS5_IJSC_SC_SC_EEENS5_IJNSA_ILi0EEESX_SX_EEEEENS5_IJNS4_10UnderscoreES10_S10_EEEEENS4_13SM90_TMA_LOADENS4_14ComposedLayoutINS4_7SwizzleILi1ELi4ELi3EEENS4_18smem_ptr_flag_bitsILi16EEENSV_INS5_IJSH_SI_EEENS5_IJSI_SC_EEEEEEEvNS4_8identityENS4_23SM90_TMA_LOAD_MULTICASTES1C_vS1D_EENS_8epilogue10collective6detail29Sm90TmaWarpSpecializedAdapterINS1H_15DefaultEpilogueISK_SL_SL_NS1G_6thread17LinearCombinationISK_Li1EffLNS1L_9ScaleType4KindE0ELNS_15FloatRoundStyleE2ESK_EENS1_15EpilogueDefaultEEEEEvvEEEEvNT_6ParamsE)
        /*0014*/ 	.word	0x00000000


	//----- nvinfo : EIATTR_MIN_STACK_SIZE
	.align		4
.L_17:
        /*0018*/ 	.byte	0x04, 0x12
        /*001a*/ 	.short	(.L_19 - .L_18)
	.align		4
.L_18:
        /*001c*/ 	.word	index@(_ZN7cutlass13device_kernelINS_4gemm6kernel13GemmUniversalIN4cute5tupleIJiiiiEEENS1_10collective13CollectiveMmaINS1_34MainloopSm90TmaGmmaWarpSpecializedILi100ENS5_IJNS4_1CILi2EEENSA_ILi1EEESC_EEENS1_32KernelTmaWarpSpecializedPingpongEEENS5_IJNSA_ILi64EEENSA_ILi8EEENSA_ILi16EEEEEENS_10bfloat16_tENS5_IJlSC_lEEESK_SL_NS4_8TiledMMAINS4_8MMA_AtomIJNS4_4SM904GMMA26MMA_64x8x16_F32BF16BF16_SSILNSP_5MajorE0ELSR_0ELNSP_7ScaleInE1ELSS_1EEEEEENS4_6LayoutINS5_IJSC_SC_SC_EEENS5_IJNSA_ILi0EEESX_SX_EEEEENS5_IJNS4_10UnderscoreES10_S10_EEEEENS4_13SM90_TMA_LOADENS4_14ComposedLayoutINS4_7SwizzleILi1ELi4ELi3EEENS4_18smem_ptr_flag_bitsILi16EEENSV_INS5_IJSH_SI_EEENS5_IJSI_SC_EEEEEEEvNS4_8identityENS4_23SM90_TMA_LOAD_MULTICASTES1C_vS1D_EENS_8epilogue10collective6detail29Sm90TmaWarpSpecializedAdapterINS1H_15DefaultEpilogueISK_SL_SL_NS1G_6thread17LinearCombinationISK_Li1EffLNS1L_9ScaleType4KindE0ELNS_15FloatRoundStyleE2ESK_EENS1_15EpilogueDefaultEEEEEvvEEEEvNT_6ParamsE)
        /*0020*/ 	.word	0x00000000
.L_19:


//--------------------- .nv.compat                --------------------------
	.section	.nv.compat,"",@"SHT_CUDA_COMPAT_INFO"
	.align	4
        /*0000*/ 	.byte	0x02, 0x09, 0x01, 0x00, 0x02, 0x02, 0x04, 0x00, 0x02, 0x05, 0x05, 0x00, 0x03, 0x07, 0x01, 0x01
        /*0010*/ 	.byte	0x02, 0x03, 0x01, 0x00, 0x02, 0x06, 0x01, 0x00, 0x04, 0x0b, 0x08, 0x00, 0x00, 0x00, 0x00, 0x00
        /*0020*/ 	.byte	0x00, 0x00, 0x00, 0x00


//--------------------- .nv.info._ZN7cutlass13device_kernelINS_4gemm6kernel13GemmUniversalIN4cute5tupleIJiiiiEEENS1_10collective13CollectiveMmaINS1_34MainloopSm90TmaGmmaWarpSpecializedILi100ENS5_IJNS4_1CILi2EEENSA_ILi1EEESC_EEENS1_32KernelTmaWarpSpecializedPingpongEEENS5_IJNSA_ILi64EEENSA_ILi8EEENSA_ILi16EEEEEENS_10bfloat16_tENS5_IJlSC_lEEESK_SL_NS4_8TiledMMAINS4_8MMA_AtomIJNS4_4SM904GMMA26MMA_64x8x16_F32BF16BF16_SSILNSP_5MajorE0ELSR_0ELNSP_7ScaleInE1ELSS_1EEEEEENS4_6LayoutINS5_IJSC_SC_SC_EEENS5_IJNSA_ILi0EEESX_SX_EEEEENS5_IJNS4_10UnderscoreES10_S10_EEEEENS4_13SM90_TMA_LOADENS4_14ComposedLayoutINS4_7SwizzleILi1ELi4ELi3EEENS4_18smem_ptr_flag_bitsILi16EEENSV_INS5_IJSH_SI_EEENS5_IJSI_SC_EEEEEEEvNS4_8identityENS4_23SM90_TMA_LOAD_MULTICASTES1C_vS1D_EENS_8epilogue10collective6detail29Sm90TmaWarpSpecializedAdapterINS1H_15DefaultEpilogueISK_SL_SL_NS1G_6thread17LinearCombinationISK_Li1EffLNS1L_9ScaleType4KindE0ELNS_15FloatRoundStyleE2ESK_EENS1_15EpilogueDefaultEEEEEvvEEEEvNT_6ParamsE --------------------------
	.section	.nv.info._ZN7cutlass13device_kernelINS_4gemm6kernel13GemmUniversalIN4cute5tupleIJiiiiEEENS1_10collective13CollectiveMmaINS1_34MainloopSm90TmaGmmaWarpSpecializedILi100ENS5_IJNS4_1CILi2EEENSA_ILi1EEESC_EEENS1_32KernelTmaWarpSpecializedPingpongEEENS5_IJNSA_ILi64EEENSA_ILi8EEENSA_ILi16EEEEEENS_10bfloat16_tENS5_IJlSC_lEEESK_SL_NS4_8TiledMMAINS4_8MMA_AtomIJNS4_4SM904GMMA26MMA_64x8x16_F32BF16BF16_SSILNSP_5MajorE0ELSR_0ELNSP_7ScaleInE1ELSS_1EEEEEENS4_6LayoutINS5_IJSC_SC_SC_EEENS5_IJNSA_ILi0EEESX_SX_EEEEENS5_IJNS4_10UnderscoreES10_S10_EEEEENS4_13SM90_TMA_LOADENS4_14ComposedLayoutINS4_7SwizzleILi1ELi4ELi3EEENS4_18smem_ptr_flag_bitsILi16EEENSV_INS5_IJSH_SI_EEENS5_IJSI_SC_EEEEEEEvNS4_8identityENS4_23SM90_TMA_LOAD_MULTICASTES1C_vS1D_EENS_8epilogue10collective6detail29Sm90TmaWarpSpecializedAdapterINS1H_15DefaultEpilogueISK_SL_SL_NS1G_6thread17LinearCombinationISK_Li1EffLNS1L_9ScaleType4KindE0ELNS_15FloatRoundStyleE2ESK_EENS1_15EpilogueDefaultEEEEEvvEEEEvNT_6ParamsE,"",@"SHT_CUDA_INFO"
	.sectionflags	@""
	.align	4


	//----- nvinfo : EIATTR_CUDA_API_VERSION
	.align		4
        /*0000*/ 	.byte	0x04, 0x37
        /*0002*/ 	.short	(.L_21 - .L_20)
.L_20:
        /*0004*/ 	.word	0x00000082


	//----- nvinfo : EIATTR_KPARAM_INFO
	.align		4
.L_21:
        /*0008*/ 	.byte	0x04, 0x17
        /*000a*/ 	.short	(.L_23 - .L_22)
.L_22:
        /*000c*/ 	.word	0x00000000
        /*0010*/ 	.short	0x0000
        /*0012*/ 	.short	0x0070
        /*0014*/ 	.byte	0x00, 0xf0, 0x01, 0x10


	//----- nvinfo : EIATTR_SPARSE_MMA_MASK
	.align		4
.L_23:
        /*0018*/ 	.byte	0x03, 0x50
        /*001a*/ 	.short	0x0000


	//----- nvinfo : EIATTR_MAXREG_COUNT
	.align		4
        /*001c*/ 	.byte	0x03, 0x1b
        /*001e*/ 	.short	0x00a8


	//----- nvinfo : EIATTR_NUM_BARRIERS
	.align		4
        /*0020*/ 	.byte	0x02, 0x4c
        /*0022*/ 	.byte	0x01
	.zero		1


	//----- nvinfo : EIATTR_EXTERNS
	.align		4
        /*0024*/ 	.byte	0x04, 0x0f
        /*0026*/ 	.short	(.L_25 - .L_24)


	//   ....[0]....
	.align		4
.L_24:
        /*0028*/ 	.word	index@(__assertfail)


	//----- nvinfo : EIATTR_MERCURY_ISA_VERSION
	.align		4
.L_25:
        /*002c*/ 	.byte	0x03, 0x5f
        /*002e*/ 	.short	0x0101


	//----- nvinfo : EIATTR_INT_WARP_WIDE_INSTR_OFFSETS
	.align		4
        /*0030*/ 	.byte	0x04, 0x31
        /*0032*/ 	.short	(.L_27 - .L_26)


	//   ....[0]....
.L_26:
        /*0034*/ 	.word	0x00001100


	//   ....[1]....
        /*0038*/ 	.word	0x00001120


	//   ....[2]....
        /*003c*/ 	.word	0x000011d0


	//   ....[3]....
        /*0040*/ 	.word	0x00001350


	//   ....[4]....
        /*0044*/ 	.word	0x00001360


	//   ....[5]....
        /*0048*/ 	.word	0x00001380


	//   ....[6]....
        /*004c*/ 	.word	0x000013a0


	//   ....[7]....
        /*0050*/ 	.word	0x00001410


	//   ....[8]....
        /*0054*/ 	.word	0x00002a50


	//----- nvinfo : EIATTR_COOP_GROUP_MASK_REGIDS
	.align		4
.L_27:
        /*0058*/ 	.byte	0x04, 0x29
        /*005a*/ 	.short	(.L_29 - .L_28)


	//   ....[0]....
.L_28:
        /*005c*/ 	.word	0xffffffff


	//   ....[1]....
        /*0060*/ 	.word	0xffffffff


	//   ....[2]....
        /*0064*/ 	.word	0xffffffff


	//   ....[3]....
        /*0068*/ 	.word	0xffffffff


	//   ....[4]....
        /*006c*/ 	.word	0xffffffff


	//   ....[5]....
        /*0070*/ 	.word	0xffffffff


	//   ....[6]....
        /*0074*/ 	.word	0xffffffff


	//----- nvinfo : EIATTR_COOP_GROUP_INSTR_OFFSETS
	.align		4
.L_29:
        /*0078*/ 	.byte	0x04, 0x28
        /*007a*/ 	.short	(.L_31 - .L_30)


	//   ....[0]....
.L_30:
        /*007c*/ 	.word	0x00000060


	//   ....[1]....
        /*0080*/ 	.word	0x00000070


	//   ....[2]....
        /*0084*/ 	.word	0x00000130


	//   ....[3]....
        /*0088*/ 	.word	0x00000f00


	//   ....[4]....
        /*008c*/ 	.word	0x00000f40


	//   ....[5]....
        /*0090*/ 	.word	0x00000fc0


	//   ....[6]....
        /*0094*/ 	.word	0x00001580


	//----- nvinfo : EIATTR_REG_RECONFIG
	.align		4
.L_31:
        /*0098*/ 	.byte	0x01, 0x54
	.zero		2


	//----- nvinfo : EIATTR_SYSCALL_OFFSETS
	.align		4
        /*009c*/ 	.byte	0x04, 0x46
        /*009e*/ 	.short	(.L_33 - .L_32)


	//   ....[0]....
.L_32:
        /*00a0*/ 	.word	0x00002560


	//----- nvinfo : EIATTR_MBARRIER_INSTR_OFFSETS
	.align		4
.L_33:
        /*00a4*/ 	.byte	0x04, 0x39
        /*00a6*/ 	.short	(.L_35 - .L_34)


	//   ....[0]....
.L_34:
        /*00a8*/ 	.word	0x00000250
        /*00ac*/ 	.word	0x000000ff
        /*00b0*/ 	.word	0x00000000
        /*00b4*/ 	.short	0x0100
        /*00b6*/ 	.byte	0x08
	.zero		1


	//   ....[1]....
        /*00b8*/ 	.word	0x00000260
        /*00bc*/ 	.word	0x000000ff
        /*00c0*/ 	.word	0x00000320
        /*00c4*/ 	.short	0x0100
        /*00c6*/ 	.byte	0x08
	.zero		1


	//   ....[2]....
        /*00c8*/ 	.word	0x00000270
        /*00cc*/ 	.word	0x000000ff
        /*00d0*/ 	.word	0x00000008
        /*00d4*/ 	.short	0x0100
        /*00d6*/ 	.byte	0x08
	.zero		1


	//   ....[3]....
        /*00d8*/ 	.word	0x00000280
        /*00dc*/ 	.word	0x000000ff
        /*00e0*/ 	.word	0x00000328
        /*00e4*/ 	.short	0x0100
        /*00e6*/ 	.byte	0x08
	.zero		1


	//   ....[4]....
        /*00e8*/ 	.word	0x00000290
        /*00ec*/ 	.word	0x000000ff
        /*00f0*/ 	.word	0x00000010
        /*00f4*/ 	.short	0x0100
        /*00f6*/ 	.byte	0x08
	.zero		1


	//   ....[5]....
        /*00f8*/ 	.word	0x000002a0
        /*00fc*/ 	.word	0x000000ff
        /*0100*/ 	.word	0x00000330
        /*0104*/ 	.short	0x0100
        /*0106*/ 	.byte	0x08
	.zero		1


	//   ....[6]....
        /*0108*/ 	.word	0x000002b0
        /*010c*/ 	.word	0x000000ff
        /*0110*/ 	.word	0x00000018
        /*0114*/ 	.short	0x0100
        /*0116*/ 	.byte	0x08
	.zero		1


	//   ....[7]....
        /*0118*/ 	.word	0x000002c0
        /*011c*/ 	.word	0x000000ff
        /*0120*/ 	.word	0x00000338
        /*0124*/ 	.short	0x0100
        /*0126*/ 	.byte	0x08
	.zero		1


	//   ....[8]....
        /*0128*/ 	.word	0x000002d0
        /*012c*/ 	.word	0x000000ff
        /*0130*/ 	.word	0x00000020
        /*0134*/ 	.short	0x0100
        /*0136*/ 	.byte	0x08
	.zero		1


	//   ....[9]....
        /*0138*/ 	.word	0x000002e0
        /*013c*/ 	.word	0x000000ff
        /*0140*/ 	.word	0x00000340
        /*0144*/ 	.short	0x0100
        /*0146*/ 	.byte	0x08
	.zero		1


	//   ....[10]....
        /*0148*/ 	.word	0x000002f0
        /*014c*/ 	.word	0x000000ff
        /*0150*/ 	.word	0x00000028
        /*0154*/ 	.short	0x0100
        /*0156*/ 	.byte	0x08
	.zero		1


	//   ....[11]....
        /*0158*/ 	.word	0x00000300
        /*015c*/ 	.word	0x000000ff
        /*0160*/ 	.word	0x00000348
        /*0164*/ 	.short	0x0100
        /*0166*/ 	.byte	0x08
	.zero		1


	//   ....[12]....
        /*0168*/ 	.word	0x00000310
        /*016c*/ 	.word	0x000000ff
        /*0170*/ 	.word	0x00000030
        /*0174*/ 	.short	0x0100
        /*0176*/ 	.byte	0x08
	.zero		1


	//   ....[13]....
        /*0178*/ 	.word	0x00000320
        /*017c*/ 	.word	0x000000ff
        /*0180*/ 	.word	0x00000350
        /*0184*/ 	.short	0x0100
        /*0186*/ 	.byte	0x08
	.zero		1


	//   ....[14]....
        /*0188*/ 	.word	0x00000330
        /*018c*/ 	.word	0x000000ff
        /*0190*/ 	.word	0x00000038
        /*0194*/ 	.short	0x0100
        /*0196*/ 	.byte	0x08
	.zero		1


	//   ....[15]....
        /*0198*/ 	.word	0x00000340
        /*019c*/ 	.word	0x000000ff
        /*01a0*/ 	.word	0x00000358
        /*01a4*/ 	.short	0x0100
        /*01a6*/ 	.byte	0x08
	.zero		1


	//   ....[16]....
        /*01a8*/ 	.word	0x00000350
        /*01ac*/ 	.word	0x000000ff
        /*01b0*/ 	.word	0x00000040
        /*01b4*/ 	.short	0x0100
        /*01b6*/ 	.byte	0x08
	.zero		1


	//   ....[17]....
        /*01b8*/ 	.word	0x00000360
        /*01bc*/ 	.word	0x000000ff
        /*01c0*/ 	.word	0x00000360
        /*01c4*/ 	.short	0x0100
        /*01c6*/ 	.byte	0x08
	.zero		1


	//   ....[18]....
        /*01c8*/ 	.word	0x00000370
        /*01cc*/ 	.word	0x000000ff
        /*01d0*/ 	.word	0x00000048
        /*01d4*/ 	.short	0x0100
        /*01d6*/ 	.byte	0x08
	.zero		1


	//   ....[19]....
        /*01d8*/ 	.word	0x00000380
        /*01dc*/ 	.word	0x000000ff
        /*01e0*/ 	.word	0x00000368
        /*01e4*/ 	.short	0x0100
        /*01e6*/ 	.byte	0x08
	.zero		1


	//   ....[20]....
        /*01e8*/ 	.word	0x00000390
        /*01ec*/ 	.word	0x000000ff
        /*01f0*/ 	.word	0x00000050
        /*01f4*/ 	.short	0x0100
        /*01f6*/ 	.byte	0x08
	.zero		1


	//   ....[21]....
        /*01f8*/ 	.word	0x000003a0
        /*01fc*/ 	.word	0x000000ff
        /*0200*/ 	.word	0x00000370
        /*0204*/ 	.short	0x0100
        /*0206*/ 	.byte	0x08
	.zero		1


	//   ....[22]....
        /*0208*/ 	.word	0x000003b0
        /*020c*/ 	.word	0x000000ff
        /*0210*/ 	.word	0x00000058
        /*0214*/ 	.short	0x0100
        /*0216*/ 	.byte	0x08
	.zero		1


	//   ....[23]....
        /*0218*/ 	.word	0x000003c0
        /*021c*/ 	.word	0x000000ff
        /*0220*/ 	.word	0x00000378
        /*0224*/ 	.short	0x0100
        /*0226*/ 	.byte	0x08
	.zero		1


	//   ....[24]....
        /*0228*/ 	.word	0x000003d0
        /*022c*/ 	.word	0x000000ff
        /*0230*/ 	.word	0x00000060
        /*0234*/ 	.short	0x0100
        /*0236*/ 	.byte	0x08
	.zero		1


	//   ....[25]....
        /*0238*/ 	.word	0x000003e0
        /*023c*/ 	.word	0x000000ff
        /*0240*/ 	.word	0x00000380
        /*0244*/ 	.short	0x0100
        /*0246*/ 	.byte	0x08
	.zero		1


	//   ....[26]....
        /*0248*/ 	.word	0x000003f0
        /*024c*/ 	.word	0x000000ff
        /*0250*/ 	.word	0x00000068
        /*0254*/ 	.short	0x0100
        /*0256*/ 	.byte	0x08
	.zero		1


	//   ....[27]....
        /*0258*/ 	.word	0x00000400
        /*025c*/ 	.word	0x000000ff
        /*0260*/ 	.word	0x00000388
        /*0264*/ 	.short	0x0100
        /*0266*/ 	.byte	0x08
	.zero		1


	//   ....[28]....
        /*0268*/ 	.word	0x00000410
        /*026c*/ 	.word	0x000000ff
        /*0270*/ 	.word	0x00000070
        /*0274*/ 	.short	0x0100
        /*0276*/ 	.byte	0x08
	.zero		1


	//   ....[29]....
        /*0278*/ 	.word	0x00000420
        /*027c*/ 	.word	0x000000ff
        /*0280*/ 	.word	0x00000390
        /*0284*/ 	.short	0x0100
        /*0286*/ 	.byte	0x08
	.zero		1


	//   ....[30]....
        /*0288*/ 	.word	0x00000430
        /*028c*/ 	.word	0x000000ff
        /*0290*/ 	.word	0x00000078
        /*0294*/ 	.short	0x0100
        /*0296*/ 	.byte	0x08
	.zero		1


	//   ....[31]....
        /*0298*/ 	.word	0x00000440
        /*029c*/ 	.word	0x000000ff
        /*02a0*/ 	.word	0x00000398
        /*02a4*/ 	.short	0x0100
        /*02a6*/ 	.byte	0x08
	.zero		1


	//   ....[32]....
        /*02a8*/ 	.word	0x00000450
        /*02ac*/ 	.word	0x000000ff
        /*02b0*/ 	.word	0x00000080
        /*02b4*/ 	.short	0x0100
        /*02b6*/ 	.byte	0x08
	.zero		1


	//   ....[33]....
        /*02b8*/ 	.word	0x00000460
        /*02bc*/ 	.word	0x000000ff
        /*02c0*/ 	.word	0x000003a0
        /*02c4*/ 	.short	0x0100
        /*02c6*/ 	.byte	0x08
	.zero		1


	//   ....[34]....
        /*02c8*/ 	.word	0x00000470
        /*02cc*/ 	.word	0x000000ff
        /*02d0*/ 	.word	0x00000088
        /*02d4*/ 	.short	0x0100
        /*02d6*/ 	.byte	0x08
	.zero		1


	//   ....[35]....
        /*02d8*/ 	.word	0x00000480
        /*02dc*/ 	.word	0x000000ff
        /*02e0*/ 	.word	0x000003a8
        /*02e4*/ 	.short	0x0100
        /*02e6*/ 	.byte	0x08
	.zero		1


	//   ....[36]....
        /*02e8*/ 	.word	0x00000490
        /*02ec*/ 	.word	0x000000ff
        /*02f0*/ 	.word	0x00000090
        /*02f4*/ 	.short	0x0100
        /*02f6*/ 	.byte	0x08
	.zero		1


	//   ....[37]....
        /*02f8*/ 	.word	0x000004a0
        /*02fc*/ 	.word	0x000000ff
        /*0300*/ 	.word	0x000003b0
        /*0304*/ 	.short	0x0100
        /*0306*/ 	.byte	0x08
	.zero		1


	//   ....[38]....
        /*0308*/ 	.word	0x000004b0
        /*030c*/ 	.word	0x000000ff
        /*0310*/ 	.word	0x00000098
        /*0314*/ 	.short	0x0100
        /*0316*/ 	.byte	0x08
	.zero		1


	//   ....[39]....
        /*0318*/ 	.word	0x000004c0
        /*031c*/ 	.word	0x000000ff
        /*0320*/ 	.word	0x000003b8
        /*0324*/ 	.short	0x0100
        /*0326*/ 	.byte	0x08
	.zero		1


	//   ....[40]....
        /*0328*/ 	.word	0x000004d0
        /*032c*/ 	.word	0x000000ff
        /*0330*/ 	.word	0x000000a0
        /*0334*/ 	.short	0x0100
        /*0336*/ 	.byte	0x08
	.zero		1


	//   ....[41]....
        /*0338*/ 	.word	0x000004e0
        /*033c*/ 	.word	0x000000ff
        /*0340*/ 	.word	0x000003c0
        /*0344*/ 	.short	0x0100
        /*0346*/ 	.byte	0x08
	.zero		1


	//   ....[42]....
        /*0348*/ 	.word	0x000004f0
        /*034c*/ 	.word	0x000000ff
        /*0350*/ 	.word	0x000000a8
        /*0354*/ 	.short	0x0100
        /*0356*/ 	.byte	0x08
	.zero		1


	//   ....[43]....
        /*0358*/ 	.word	0x00000500
        /*035c*/ 	.word	0x000000ff
        /*0360*/ 	.word	0x000003c8
        /*0364*/ 	.short	0x0100
        /*0366*/ 	.byte	0x08
	.zero		1


	//   ....[44]....
        /*0368*/ 	.word	0x00000510
        /*036c*/ 	.word	0x000000ff
        /*0370*/ 	.word	0x000000b0
        /*0374*/ 	.short	0x0100
        /*0376*/ 	.byte	0x08
	.zero		1


	//   ....[45]....
        /*0378*/ 	.word	0x00000520
        /*037c*/ 	.word	0x000000ff
        /*0380*/ 	.word	0x000003d0
        /*0384*/ 	.short	0x0100
        /*0386*/ 	.byte	0x08
	.zero		1


	//   ....[46]....
        /*0388*/ 	.word	0x00000530
        /*038c*/ 	.word	0x000000ff
        /*0390*/ 	.word	0x000000b8
        /*0394*/ 	.short	0x0100
        /*0396*/ 	.byte	0x08
	.zero		1


	//   ....[47]....
        /*0398*/ 	.word	0x00000540
        /*039c*/ 	.word	0x000000ff
        /*03a0*/ 	.word	0x000003d8
        /*03a4*/ 	.short	0x0100
        /*03a6*/ 	.byte	0x08
	.zero		1


	//   ....[48]....
        /*03a8*/ 	.word	0x00000550
        /*03ac*/ 	.word	0x000000ff
        /*03b0*/ 	.word	0x000000c0
        /*03b4*/ 	.short	0x0100
        /*03b6*/ 	.byte	0x08
	.zero		1


	//   ....[49]....
        /*03b8*/ 	.word	0x00000560
        /*03bc*/ 	.word	0x000000ff
        /*03c0*/ 	.word	0x000003e0
        /*03c4*/ 	.short	0x0100
        /*03c6*/ 	.byte	0x08
	.zero		1


	//   ....[50]....
        /*03c8*/ 	.word	0x00000570
        /*03cc*/ 	.word	0x000000ff
        /*03d0*/ 	.word	0x000000c8
        /*03d4*/ 	.short	0x0100
        /*03d6*/ 	.byte	0x08
	.zero		1


	//   ....[51]....
        /*03d8*/ 	.word	0x00000580
        /*03dc*/ 	.word	0x000000ff
        /*03e0*/ 	.word	0x000003e8
        /*03e4*/ 	.short	0x0100
        /*03e6*/ 	.byte	0x08
	.zero		1


	//   ....[52]....
        /*03e8*/ 	.word	0x00000590
        /*03ec*/ 	.word	0x000000ff
        /*03f0*/ 	.word	0x000000d0
        /*03f4*/ 	.short	0x0100
        /*03f6*/ 	.byte	0x08
	.zero		1


	//   ....[53]....
        /*03f8*/ 	.word	0x000005a0
        /*03fc*/ 	.word	0x000000ff
        /*0400*/ 	.word	0x000003f0
        /*0404*/ 	.short	0x0100
        /*0406*/ 	.byte	0x08
	.zero		1


	//   ....[54]....
        /*0408*/ 	.word	0x000005b0
        /*040c*/ 	.word	0x000000ff
        /*0410*/ 	.word	0x000000d8
        /*0414*/ 	.short	0x0100
        /*0416*/ 	.byte	0x08
	.zero		1


	//   ....[55]....
        /*0418*/ 	.word	0x000005c0
        /*041c*/ 	.word	0x000000ff
        /*0420*/ 	.word	0x000003f8
        /*0424*/ 	.short	0x0100
        /*0426*/ 	.byte	0x08
	.zero		1


	//   ....[56]....
        /*0428*/ 	.word	0x000005d0
        /*042c*/ 	.word	0x000000ff
        /*0430*/ 	.word	0x000000e0
        /*0434*/ 	.short	0x0100
        /*0436*/ 	.byte	0x08
	.zero		1


	//   ....[57]....
        /*0438*/ 	.word	0x000005e0
        /*043c*/ 	.word	0x000000ff
        /*0440*/ 	.word	0x00000400
        /*0444*/ 	.short	0x0100
        /*0446*/ 	.byte	0x08
	.zero		1


	//   ....[58]....
        /*0448*/ 	.word	0x000005f0
        /*044c*/ 	.word	0x000000ff
        /*0450*/ 	.word	0x000000e8
        /*0454*/ 	.short	0x0100
        /*0456*/ 	.byte	0x08
	.zero		1


	//   ....[59]....
        /*0458*/ 	.word	0x00000600
        /*045c*/ 	.word	0x000000ff
        /*0460*/ 	.word	0x00000408
        /*0464*/ 	.short	0x0100
        /*0466*/ 	.byte	0x08
	.zero		1


	//   ....[60]....
        /*0468*/ 	.word	0x00000610
        /*046c*/ 	.word	0x000000ff
        /*0470*/ 	.word	0x000000f0
        /*0474*/ 	.short	0x0100
        /*0476*/ 	.byte	0x08
	.zero		1


	//   ....[61]....
        /*0478*/ 	.word	0x00000620
        /*047c*/ 	.word	0x000000ff
        /*0480*/ 	.word	0x00000410
        /*0484*/ 	.short	0x0100
        /*0486*/ 	.byte	0x08
	.zero		1


	//   ....[62]....
        /*0488*/ 	.word	0x00000630
        /*048c*/ 	.word	0x000000ff
        /*0490*/ 	.word	0x000000f8
        /*0494*/ 	.short	0x0100
        /*0496*/ 	.byte	0x08
	.zero		1


	//   ....[63]....
        /*0498*/ 	.word	0x00000640
        /*049c*/ 	.word	0x000000ff
        /*04a0*/ 	.word	0x00000418
        /*04a4*/ 	.short	0x0100
        /*04a6*/ 	.byte	0x08
	.zero		1


	//   ....[64]....
        /*04a8*/ 	.word	0x00000650
        /*04ac*/ 	.word	0x000000ff
        /*04b0*/ 	.word	0x00000100
        /*04b4*/ 	.short	0x0100
        /*04b6*/ 	.byte	0x08
	.zero		1


	//   ....[65]....
        /*04b8*/ 	.word	0x00000660
        /*04bc*/ 	.word	0x000000ff
        /*04c0*/ 	.word	0x00000420
        /*04c4*/ 	.short	0x0100
        /*04c6*/ 	.byte	0x08
	.zero		1


	//   ....[66]....
        /*04c8*/ 	.word	0x00000670
        /*04cc*/ 	.word	0x000000ff
        /*04d0*/ 	.word	0x00000108
        /*04d4*/ 	.short	0x0100
        /*04d6*/ 	.byte	0x08
	.zero		1


	//   ....[67]....
        /*04d8*/ 	.word	0x00000680
        /*04dc*/ 	.word	0x000000ff
        /*04e0*/ 	.word	0x00000428
        /*04e4*/ 	.short	0x0100
        /*04e6*/ 	.byte	0x08
	.zero		1


	//   ....[68]....
        /*04e8*/ 	.word	0x00000690
        /*04ec*/ 	.word	0x000000ff
        /*04f0*/ 	.word	0x00000110
        /*04f4*/ 	.short	0x0100
        /*04f6*/ 	.byte	0x08
	.zero		1


	//   ....[69]....
        /*04f8*/ 	.word	0x000006a0
        /*04fc*/ 	.word	0x000000ff
        /*0500*/ 	.word	0x00000430
        /*0504*/ 	.short	0x0100
        /*0506*/ 	.byte	0x08
	.zero		1


	//   ....[70]....
        /*0508*/ 	.word	0x000006b0
        /*050c*/ 	.word	0x000000ff
        /*0510*/ 	.word	0x00000118
        /*0514*/ 	.short	0x0100
        /*0516*/ 	.byte	0x08
	.zero		1


	//   ....[71]....
        /*0518*/ 	.word	0x000006c0
        /*051c*/ 	.word	0x000000ff
        /*0520*/ 	.word	0x00000438
        /*0524*/ 	.short	0x0100
        /*0526*/ 	.byte	0x08
	.zero		1


	//   ....[72]....
        /*0528*/ 	.word	0x000006d0
        /*052c*/ 	.word	0x000000ff
        /*0530*/ 	.word	0x00000120
        /*0534*/ 	.short	0x0100
        /*0536*/ 	.byte	0x08
	.zero		1


	//   ....[73]....
        /*0538*/ 	.word	0x000006e0
        /*053c*/ 	.word	0x000000ff
        /*0540*/ 	.word	0x00000440
        /*0544*/ 	.short	0x0100
        /*0546*/ 	.byte	0x08
	.zero		1


	//   ....[74]....
        /*0548*/ 	.word	0x000006f0
        /*054c*/ 	.word	0x000000ff
        /*0550*/ 	.word	0x00000128
        /*0554*/ 	.short	0x0100
        /*0556*/ 	.byte	0x08
	.zero		1


	//   ....[75]....
        /*0558*/ 	.word	0x00000700
        /*055c*/ 	.word	0x000000ff
        /*0560*/ 	.word	0x00000448
        /*0564*/ 	.short	0x0100
        /*0566*/ 	.byte	0x08
	.zero		1


	//   ....[76]....
        /*0568*/ 	.word	0x00000710
        /*056c*/ 	.word	0x000000ff
        /*0570*/ 	.word	0x00000130
        /*0574*/ 	.short	0x0100
        /*0576*/ 	.byte	0x08
	.zero		1


	//   ....[77]....
        /*0578*/ 	.word	0x00000720
        /*057c*/ 	.word	0x000000ff
        /*0580*/ 	.word	0x00000450
        /*0584*/ 	.short	0x0100
        /*0586*/ 	.byte	0x08
	.zero		1


	//   ....[78]....
        /*0588*/ 	.word	0x00000730
        /*058c*/ 	.word	0x000000ff
        /*0590*/ 	.word	0x00000138
        /*0594*/ 	.short	0x0100
        /*0596*/ 	.byte	0x08
	.zero		1


	//   ....[79]....
        /*0598*/ 	.word	0x00000740
        /*059c*/ 	.word	0x000000ff
        /*05a0*/ 	.word	0x00000458
        /*05a4*/ 	.short	0x0100
        /*05a6*/ 	.byte	0x08
	.zero		1


	//   ....[80]....
        /*05a8*/ 	.word	0x00000750
        /*05ac*/ 	.word	0x000000ff
        /*05b0*/ 	.word	0x00000140
        /*05b4*/ 	.short	0x0100
        /*05b6*/ 	.byte	0x08
	.zero		1


	//   ....[81]....
        /*05b8*/ 	.word	0x00000760
        /*05bc*/ 	.word	0x000000ff
        /*05c0*/ 	.word	0x00000460
        /*05c4*/ 	.short	0x0100
        /*05c6*/ 	.byte	0x08
	.zero		1


	//   ....[82]....
        /*05c8*/ 	.word	0x00000770
        /*05cc*/ 	.word	0x000000ff
        /*05d0*/ 	.word	0x00000148
        /*05d4*/ 	.short	0x0100
        /*05d6*/ 	.byte	0x08
	.zero		1


	//   ....[83]....
        /*05d8*/ 	.word	0x00000780
        /*05dc*/ 	.word	0x000000ff
        /*05e0*/ 	.word	0x00000468
        /*05e4*/ 	.short	0x0100
        /*05e6*/ 	.byte	0x08
	.zero		1


	//   ....[84]....
        /*05e8*/ 	.word	0x00000790
        /*05ec*/ 	.word	0x000000ff
        /*05f0*/ 	.word	0x00000150
        /*05f4*/ 	.short	0x0100
        /*05f6*/ 	.byte	0x08
	.zero		1


	//   ....[85]....
        /*05f8*/ 	.word	0x000007a0
        /*05fc*/ 	.word	0x000000ff
        /*0600*/ 	.word	0x00000470
        /*0604*/ 	.short	0x0100
        /*0606*/ 	.byte	0x08
	.zero		1


	//   ....[86]....
        /*0608*/ 	.word	0x000007b0
        /*060c*/ 	.word	0x000000ff
        /*0610*/ 	.word	0x00000158
        /*0614*/ 	.short	0x0100
        /*0616*/ 	.byte	0x08
	.zero		1


	//   ....[87]....
        /*0618*/ 	.word	0x000007c0
        /*061c*/ 	.word	0x000000ff
        /*0620*/ 	.word	0x00000478
        /*0624*/ 	.short	0x0100
        /*0626*/ 	.byte	0x08
	.zero		1


	//   ....[88]....
        /*0628*/ 	.word	0x000007d0
        /*062c*/ 	.word	0x000000ff
        /*0630*/ 	.word	0x00000160
        /*0634*/ 	.short	0x0100
        /*0636*/ 	.byte	0x08
	.zero		1


	//   ....[89]....
        /*0638*/ 	.word	0x000007e0
        /*063c*/ 	.word	0x000000ff
        /*0640*/ 	.word	0x00000480
        /*0644*/ 	.short	0x0100
        /*0646*/ 	.byte	0x08
	.zero		1


	//   ....[90]....
        /*0648*/ 	.word	0x000007f0
        /*064c*/ 	.word	0x000000ff
        /*0650*/ 	.word	0x00000168
        /*0654*/ 	.short	0x0100
        /*0656*/ 	.byte	0x08
	.zero		1


	//   ....[91]....
        /*0658*/ 	.word	0x00000800
        /*065c*/ 	.word	0x000000ff
        /*0660*/ 	.word	0x00000488
        /*0664*/ 	.short	0x0100
        /*0666*/ 	.byte	0x08
	.zero		1


	//   ....[92]....
        /*0668*/ 	.word	0x00000810
        /*066c*/ 	.word	0x000000ff
        /*0670*/ 	.word	0x00000170
        /*0674*/ 	.short	0x0100
        /*0676*/ 	.byte	0x08
	.zero		1


	//   ....[93]....
        /*0678*/ 	.word	0x00000820
        /*067c*/ 	.word	0x000000ff
        /*0680*/ 	.word	0x00000490
        /*0684*/ 	.short	0x0100
        /*0686*/ 	.byte	0x08
	.zero		1


	//   ....[94]....
        /*0688*/ 	.word	0x00000830
        /*068c*/ 	.word	0x000000ff
        /*0690*/ 	.word	0x00000178
        /*0694*/ 	.short	0x0100
        /*0696*/ 	.byte	0x08
	.zero		1


	//   ....[95]....
        /*0698*/ 	.word	0x00000840
        /*069c*/ 	.word	0x000000ff
        /*06a0*/ 	.word	0x00000498
        /*06a4*/ 	.short	0x0100
        /*06a6*/ 	.byte	0x08
	.zero		1


	//   ....[96]....
        /*06a8*/ 	.word	0x00000850
        /*06ac*/ 	.word	0x000000ff
        /*06b0*/ 	.word	0x00000180
        /*06b4*/ 	.short	0x0100
        /*06b6*/ 	.byte	0x08
	.zero		1


	//   ....[97]....
        /*06b8*/ 	.word	0x00000860
        /*06bc*/ 	.word	0x000000ff
        /*06c0*/ 	.word	0x000004a0
        /*06c4*/ 	.short	0x0100
        /*06c6*/ 	.byte	0x08
	.zero		1


	//   ....[98]....
        /*06c8*/ 	.word	0x00000870
        /*06cc*/ 	.word	0x000000ff
        /*06d0*/ 	.word	0x00000188
        /*06d4*/ 	.short	0x0100
        /*06d6*/ 	.byte	0x08
	.zero		1


	//   ....[99]....
        /*06d8*/ 	.word	0x00000880
        /*06dc*/ 	.word	0x000000ff
        /*06e0*/ 	.word	0x000004a8
        /*06e4*/ 	.short	0x0100
        /*06e6*/ 	.byte	0x08
	.zero		1


	//   ....[100]....
        /*06e8*/ 	.word	0x00000890
        /*06ec*/ 	.word	0x000000ff
        /*06f0*/ 	.word	0x00000190
        /*06f4*/ 	.short	0x0100
        /*06f6*/ 	.byte	0x08
	.zero		1


	//   ....[101]....
        /*06f8*/ 	.word	0x000008a0
        /*06fc*/ 	.word	0x000000ff
        /*0700*/ 	.word	0x000004b0
        /*0704*/ 	.short	0x0100
        /*0706*/ 	.byte	0x08
	.zero		1


	//   ....[102]....
        /*0708*/ 	.word	0x000008b0
        /*070c*/ 	.word	0x000000ff
        /*0710*/ 	.word	0x00000198
        /*0714*/ 	.short	0x0100
        /*0716*/ 	.byte	0x08
	.zero		1


	//   ....[103]....
        /*0718*/ 	.word	0x000008c0
        /*071c*/ 	.word	0x000000ff
        /*0720*/ 	.word	0x000004b8
        /*0724*/ 	.short	0x0100
        /*0726*/ 	.byte	0x08
	.zero		1


	//   ....[104]....
        /*0728*/ 	.word	0x000008d0
        /*072c*/ 	.word	0x000000ff
        /*0730*/ 	.word	0x000001a0
        /*0734*/ 	.short	0x0100
        /*0736*/ 	.byte	0x08
	.zero		1


	//   ....[105]....
        /*0738*/ 	.word	0x000008e0
        /*073c*/ 	.word	0x000000ff
        /*0740*/ 	.word	0x000004c0
        /*0744*/ 	.short	0x0100
        /*0746*/ 	.byte	0x08
	.zero		1


	//   ....[106]....
        /*0748*/ 	.word	0x000008f0
        /*074c*/ 	.word	0x000000ff
        /*0750*/ 	.word	0x000001a8
        /*0754*/ 	.short	0x0100
        /*0756*/ 	.byte	0x08
	.zero		1


	//   ....[107]....
        /*0758*/ 	.word	0x00000900
        /*075c*/ 	.word	0x000000ff
        /*0760*/ 	.word	0x000004c8
        /*0764*/ 	.short	0x0100
        /*0766*/ 	.byte	0x08
	.zero		1


	//   ....[108]....
        /*0768*/ 	.word	0x00000910
        /*076c*/ 	.word	0x000000ff
        /*0770*/ 	.word	0x000001b0
        /*0774*/ 	.short	0x0100
        /*0776*/ 	.byte	0x08
	.zero		1


	//   ....[109]....
        /*0778*/ 	.word	0x00000920
        /*077c*/ 	.word	0x000000ff
        /*0780*/ 	.word	0x000004d0
        /*0784*/ 	.short	0x0100
        /*0786*/ 	.byte	0x08
	.zero		1


	//   ....[110]....
        /*0788*/ 	.word	0x00000930
        /*078c*/ 	.word	0x000000ff
        /*0790*/ 	.word	0x000001b8
        /*0794*/ 	.short	0x0100
        /*0796*/ 	.byte	0x08
	.zero		1


	//   ....[111]....
        /*0798*/ 	.word	0x00000940
        /*079c*/ 	.word	0x000000ff
        /*07a0*/ 	.word	0x000004d8
        /*07a4*/ 	.short	0x0100
        /*07a6*/ 	.byte	0x08
	.zero		1


	//   ....[112]....
        /*07a8*/ 	.word	0x00000950
        /*07ac*/ 	.word	0x000000ff
        /*07b0*/ 	.word	0x000001c0
        /*07b4*/ 	.short	0x0100
        /*07b6*/ 	.byte	0x08
	.zero		1


	//   ....[113]....
        /*07b8*/ 	.word	0x00000960
        /*07bc*/ 	.word	0x000000ff
        /*07c0*/ 	.word	0x000004e0
        /*07c4*/ 	.short	0x0100
        /*07c6*/ 	.byte	0x08
	.zero		1


	//   ....[114]....
        /*07c8*/ 	.word	0x00000970
        /*07cc*/ 	.word	0x000000ff
        /*07d0*/ 	.word	0x000001c8
        /*07d4*/ 	.short	0x0100
        /*07d6*/ 	.byte	0x08
	.zero		1


	//   ....[115]....
        /*07d8*/ 	.word	0x00000980
        /*07dc*/ 	.word	0x000000ff
        /*07e0*/ 	.word	0x000004e8
        /*07e4*/ 	.short	0x0100
        /*07e6*/ 	.byte	0x08
	.zero		1


	//   ....[116]....
        /*07e8*/ 	.word	0x00000990
        /*07ec*/ 	.word	0x000000ff
        /*07f0*/ 	.word	0x000001d0
        /*07f4*/ 	.short	0x0100
        /*07f6*/ 	.byte	0x08
	.zero		1


	//   ....[117]....
        /*07f8*/ 	.word	0x000009a0
        /*07fc*/ 	.word	0x000000ff
        /*0800*/ 	.word	0x000004f0
        /*0804*/ 	.short	0x0100
        /*0806*/ 	.byte	0x08
	.zero		1


	//   ....[118]....
        /*0808*/ 	.word	0x000009b0
        /*080c*/ 	.word	0x000000ff
        /*0810*/ 	.word	0x000001d8
        /*0814*/ 	.short	0x0100
        /*0816*/ 	.byte	0x08
	.zero		1


	//   ....[119]....
        /*0818*/ 	.word	0x000009c0
        /*081c*/ 	.word	0x000000ff
        /*0820*/ 	.word	0x000004f8
        /*0824*/ 	.short	0x0100
        /*0826*/ 	.byte	0x08
	.zero		1


	//   ....[120]....
        /*0828*/ 	.word	0x000009d0
        /*082c*/ 	.word	0x000000ff
        /*0830*/ 	.word	0x000001e0
        /*0834*/ 	.short	0x0100
        /*0836*/ 	.byte	0x08
	.zero		1


	//   ....[121]....
        /*0838*/ 	.word	0x000009e0
        /*083c*/ 	.word	0x000000ff
        /*0840*/ 	.word	0x00000500
        /*0844*/ 	.short	0x0100
        /*0846*/ 	.byte	0x08
	.zero		1


	//   ....[122]....
        /*0848*/ 	.word	0x000009f0
        /*084c*/ 	.word	0x000000ff
        /*0850*/ 	.word	0x000001e8
        /*0854*/ 	.short	0x0100
        /*0856*/ 	.byte	0x08
	.zero		1


	//   ....[123]....
        /*0858*/ 	.word	0x00000a00
        /*085c*/ 	.word	0x000000ff
        /*0860*/ 	.word	0x00000508
        /*0864*/ 	.short	0x0100
        /*0866*/ 	.byte	0x08
	.zero		1


	//   ....[124]....
        /*0868*/ 	.word	0x00000a10
        /*086c*/ 	.word	0x000000ff
        /*0870*/ 	.word	0x000001f0
        /*0874*/ 	.short	0x0100
        /*0876*/ 	.byte	0x08
	.zero		1


	//   ....[125]....
        /*0878*/ 	.word	0x00000a20
        /*087c*/ 	.word	0x000000ff
        /*0880*/ 	.word	0x00000510
        /*0884*/ 	.short	0x0100
        /*0886*/ 	.byte	0x08
	.zero		1


	//   ....[126]....
        /*0888*/ 	.word	0x00000a30
        /*088c*/ 	.word	0x000000ff
        /*0890*/ 	.word	0x000001f8
        /*0894*/ 	.short	0x0100
        /*0896*/ 	.byte	0x08
	.zero		1


	//   ....[127]....
        /*0898*/ 	.word	0x00000a40
        /*089c*/ 	.word	0x000000ff
        /*08a0*/ 	.word	0x00000518
        /*08a4*/ 	.short	0x0100
        /*08a6*/ 	.byte	0x08
	.zero		1


	//   ....[128]....
        /*08a8*/ 	.word	0x00000a50
        /*08ac*/ 	.word	0x000000ff
        /*08b0*/ 	.word	0x00000200
        /*08b4*/ 	.short	0x0100
        /*08b6*/ 	.byte	0x08
	.zero		1


	//   ....[129]....
        /*08b8*/ 	.word	0x00000a60
        /*08bc*/ 	.word	0x000000ff
        /*08c0*/ 	.word	0x00000520
        /*08c4*/ 	.short	0x0100
        /*08c6*/ 	.byte	0x08
	.zero		1


	//   ....[130]....
        /*08c8*/ 	.word	0x00000a70
        /*08cc*/ 	.word	0x000000ff
        /*08d0*/ 	.word	0x00000208
        /*08d4*/ 	.short	0x0100
        /*08d6*/ 	.byte	0x08
	.zero		1


	//   ....[131]....
        /*08d8*/ 	.word	0x00000a80
        /*08dc*/ 	.word	0x000000ff
        /*08e0*/ 	.word	0x00000528
        /*08e4*/ 	.short	0x0100
        /*08e6*/ 	.byte	0x08
	.zero		1


	//   ....[132]....
        /*08e8*/ 	.word	0x00000a90
        /*08ec*/ 	.word	0x000000ff
        /*08f0*/ 	.word	0x00000210
        /*08f4*/ 	.short	0x0100
        /*08f6*/ 	.byte	0x08
	.zero		1


	//   ....[133]....
        /*08f8*/ 	.word	0x00000aa0
        /*08fc*/ 	.word	0x000000ff
        /*0900*/ 	.word	0x00000530
        /*0904*/ 	.short	0x0100
        /*0906*/ 	.byte	0x08
	.zero		1


	//   ....[134]....
        /*0908*/ 	.word	0x00000ab0
        /*090c*/ 	.word	0x000000ff
        /*0910*/ 	.word	0x00000218
        /*0914*/ 	.short	0x0100
        /*0916*/ 	.byte	0x08
	.zero		1


	//   ....[135]....
        /*0918*/ 	.word	0x00000ac0
        /*091c*/ 	.word	0x000000ff
        /*0920*/ 	.word	0x00000538
        /*0924*/ 	.short	0x0100
        /*0926*/ 	.byte	0x08
	.zero		1


	//   ....[136]....
        /*0928*/ 	.word	0x00000ad0
        /*092c*/ 	.word	0x000000ff
        /*0930*/ 	.word	0x00000220
        /*0934*/ 	.short	0x0100
        /*0936*/ 	.byte	0x08
	.zero		1


	//   ....[137]....
        /*0938*/ 	.word	0x00000ae0
        /*093c*/ 	.word	0x000000ff
        /*0940*/ 	.word	0x00000540
        /*0944*/ 	.short	0x0100
        /*0946*/ 	.byte	0x08
	.zero		1


	//   ....[138]....
        /*0948*/ 	.word	0x00000af0
        /*094c*/ 	.word	0x000000ff
        /*0950*/ 	.word	0x00000228
        /*0954*/ 	.short	0x0100
        /*0956*/ 	.byte	0x08
	.zero		1


	//   ....[139]....
        /*0958*/ 	.word	0x00000b00
        /*095c*/ 	.word	0x000000ff
        /*0960*/ 	.word	0x00000548
        /*0964*/ 	.short	0x0100
        /*0966*/ 	.byte	0x08
	.zero		1


	//   ....[140]....
        /*0968*/ 	.word	0x00000b10
        /*096c*/ 	.word	0x000000ff
        /*0970*/ 	.word	0x00000230
        /*0974*/ 	.short	0x0100
        /*0976*/ 	.byte	0x08
	.zero		1


	//   ....[141]....
        /*0978*/ 	.word	0x00000b20
        /*097c*/ 	.word	0x000000ff
        /*0980*/ 	.word	0x00000550
        /*0984*/ 	.short	0x0100
        /*0986*/ 	.byte	0x08
	.zero		1


	//   ....[142]....
        /*0988*/ 	.word	0x00000b30
        /*098c*/ 	.word	0x000000ff
        /*0990*/ 	.word	0x00000238
        /*0994*/ 	.short	0x0100
        /*0996*/ 	.byte	0x08
	.zero		1


	//   ....[143]....
        /*0998*/ 	.word	0x00000b40
        /*099c*/ 	.word	0x000000ff
        /*09a0*/ 	.word	0x00000558
        /*09a4*/ 	.short	0x0100
        /*09a6*/ 	.byte	0x08
	.zero		1


	//   ....[144]....
        /*09a8*/ 	.word	0x00000b50
        /*09ac*/ 	.word	0x000000ff
        /*09b0*/ 	.word	0x00000240
        /*09b4*/ 	.short	0x0100
        /*09b6*/ 	.byte	0x08
	.zero		1


	//   ....[145]....
        /*09b8*/ 	.word	0x00000b60
        /*09bc*/ 	.word	0x000000ff
        /*09c0*/ 	.word	0x00000560
        /*09c4*/ 	.short	0x0100
        /*09c6*/ 	.byte	0x08
	.zero		1


	//   ....[146]....
        /*09c8*/ 	.word	0x00000b70
        /*09cc*/ 	.word	0x000000ff
        /*09d0*/ 	.word	0x00000248
        /*09d4*/ 	.short	0x0100
        /*09d6*/ 	.byte	0x08
	.zero		1


	//   ....[147]....
        /*09d8*/ 	.word	0x00000b80
        /*09dc*/ 	.word	0x000000ff
        /*09e0*/ 	.word	0x00000568
        /*09e4*/ 	.short	0x0100
        /*09e6*/ 	.byte	0x08
	.zero		1


	//   ....[148]....
        /*09e8*/ 	.word	0x00000b90
        /*09ec*/ 	.word	0x000000ff
        /*09f0*/ 	.word	0x00000250
        /*09f4*/ 	.short	0x0100
        /*09f6*/ 	.byte	0x08
	.zero		1


	//   ....[149]....
        /*09f8*/ 	.word	0x00000ba0
        /*09fc*/ 	.word	0x000000ff
        /*0a00*/ 	.word	0x00000570
        /*0a04*/ 	.short	0x0100
        /*0a06*/ 	.byte	0x08
	.zero		1


	//   ....[150]....
        /*0a08*/ 	.word	0x00000bb0
        /*0a0c*/ 	.word	0x000000ff
        /*0a10*/ 	.word	0x00000258
        /*0a14*/ 	.short	0x0100
        /*0a16*/ 	.byte	0x08
	.zero		1


	//   ....[151]....
        /*0a18*/ 	.word	0x00000bc0
        /*0a1c*/ 	.word	0x000000ff
        /*0a20*/ 	.word	0x00000578
        /*0a24*/ 	.short	0x0100
        /*0a26*/ 	.byte	0x08
	.zero		1


	//   ....[152]....
        /*0a28*/ 	.word	0x00000bd0
        /*0a2c*/ 	.word	0x000000ff
        /*0a30*/ 	.word	0x00000260
        /*0a34*/ 	.short	0x0100
        /*0a36*/ 	.byte	0x08
	.zero		1


	//   ....[153]....
        /*0a38*/ 	.word	0x00000be0
        /*0a3c*/ 	.word	0x000000ff
        /*0a40*/ 	.word	0x00000580
        /*0a44*/ 	.short	0x0100
        /*0a46*/ 	.byte	0x08
	.zero		1


	//   ....[154]....
        /*0a48*/ 	.word	0x00000bf0
        /*0a4c*/ 	.word	0x000000ff
        /*0a50*/ 	.word	0x00000268
        /*0a54*/ 	.short	0x0100
        /*0a56*/ 	.byte	0x08
	.zero		1


	//   ....[155]....
        /*0a58*/ 	.word	0x00000c00
        /*0a5c*/ 	.word	0x000000ff
        /*0a60*/ 	.word	0x00000588
        /*0a64*/ 	.short	0x0100
        /*0a66*/ 	.byte	0x08
	.zero		1


	//   ....[156]....
        /*0a68*/ 	.word	0x00000c10
        /*0a6c*/ 	.word	0x000000ff
        /*0a70*/ 	.word	0x00000270
        /*0a74*/ 	.short	0x0100
        /*0a76*/ 	.byte	0x08
	.zero		1


	//   ....[157]....
        /*0a78*/ 	.word	0x00000c20
        /*0a7c*/ 	.word	0x000000ff
        /*0a80*/ 	.word	0x00000590
        /*0a84*/ 	.short	0x0100
        /*0a86*/ 	.byte	0x08
	.zero		1


	//   ....[158]....
        /*0a88*/ 	.word	0x00000c30
        /*0a8c*/ 	.word	0x000000ff
        /*0a90*/ 	.word	0x00000278
        /*0a94*/ 	.short	0x0100
        /*0a96*/ 	.byte	0x08
	.zero		1


	//   ....[159]....
        /*0a98*/ 	.word	0x00000c40
        /*0a9c*/ 	.word	0x000000ff
        /*0aa0*/ 	.word	0x00000598
        /*0aa4*/ 	.short	0x0100
        /*0aa6*/ 	.byte	0x08
	.zero		1


	//   ....[160]....
        /*0aa8*/ 	.word	0x00000c50
        /*0aac*/ 	.word	0x000000ff
        /*0ab0*/ 	.word	0x00000280
        /*0ab4*/ 	.short	0x0100
        /*0ab6*/ 	.byte	0x08
	.zero		1


	//   ....[161]....
        /*0ab8*/ 	.word	0x00000c60
        /*0abc*/ 	.word	0x000000ff
        /*0ac0*/ 	.word	0x000005a0
        /*0ac4*/ 	.short	0x0100
        /*0ac6*/ 	.byte	0x08
	.zero		1


	//   ....[162]....
        /*0ac8*/ 	.word	0x00000c70
        /*0acc*/ 	.word	0x000000ff
        /*0ad0*/ 	.word	0x00000288
        /*0ad4*/ 	.short	0x0100
        /*0ad6*/ 	.byte	0x08
	.zero		1


	//   ....[163]....
        /*0ad8*/ 	.word	0x00000c80
        /*0adc*/ 	.word	0x000000ff
        /*0ae0*/ 	.word	0x000005a8
        /*0ae4*/ 	.short	0x0100
        /*0ae6*/ 	.byte	0x08
	.zero		1


	//   ....[164]....
        /*0ae8*/ 	.word	0x00000c90
        /*0aec*/ 	.word	0x000000ff
        /*0af0*/ 	.word	0x00000290
        /*0af4*/ 	.short	0x0100
        /*0af6*/ 	.byte	0x08
	.zero		1


	//   ....[165]....
        /*0af8*/ 	.word	0x00000ca0
        /*0afc*/ 	.word	0x000000ff
        /*0b00*/ 	.word	0x000005b0
        /*0b04*/ 	.short	0x0100
        /*0b06*/ 	.byte	0x08
	.zero		1


	//   ....[166]....
        /*0b08*/ 	.word	0x00000cb0
        /*0b0c*/ 	.word	0x000000ff
        /*0b10*/ 	.word	0x00000298
        /*0b14*/ 	.short	0x0100
        /*0b16*/ 	.byte	0x08
	.zero		1


	//   ....[167]....
        /*0b18*/ 	.word	0x00000cc0
        /*0b1c*/ 	.word	0x000000ff
        /*0b20*/ 	.word	0x000005b8
        /*0b24*/ 	.short	0x0100
        /*0b26*/ 	.byte	0x08
	.zero		1


	//   ....[168]....
        /*0b28*/ 	.word	0x00000cd0
        /*0b2c*/ 	.word	0x000000ff
        /*0b30*/ 	.word	0x000002a0
        /*0b34*/ 	.short	0x0100
        /*0b36*/ 	.byte	0x08
	.zero		1


	//   ....[169]....
        /*0b38*/ 	.word	0x00000ce0
        /*0b3c*/ 	.word	0x000000ff
        /*0b40*/ 	.word	0x000005c0
        /*0b44*/ 	.short	0x0100
        /*0b46*/ 	.byte	0x08
	.zero		1


	//   ....[170]....
        /*0b48*/ 	.word	0x00000cf0
        /*0b4c*/ 	.word	0x000000ff
        /*0b50*/ 	.word	0x000002a8
        /*0b54*/ 	.short	0x0100
        /*0b56*/ 	.byte	0x08
	.zero		1


	//   ....[171]....
        /*0b58*/ 	.word	0x00000d00
        /*0b5c*/ 	.word	0x000000ff
        /*0b60*/ 	.word	0x000005c8
        /*0b64*/ 	.short	0x0100
        /*0b66*/ 	.byte	0x08
	.zero		1


	//   ....[172]....
        /*0b68*/ 	.word	0x00000d10
        /*0b6c*/ 	.word	0x000000ff
        /*0b70*/ 	.word	0x000002b0
        /*0b74*/ 	.short	0x0100
        /*0b76*/ 	.byte	0x08
	.zero		1


	//   ....[173]....
        /*0b78*/ 	.word	0x00000d20
        /*0b7c*/ 	.word	0x000000ff
        /*0b80*/ 	.word	0x000005d0
        /*0b84*/ 	.short	0x0100
        /*0b86*/ 	.byte	0x08
	.zero		1


	//   ....[174]....
        /*0b88*/ 	.word	0x00000d30
        /*0b8c*/ 	.word	0x000000ff
        /*0b90*/ 	.word	0x000002b8
        /*0b94*/ 	.short	0x0100
        /*0b96*/ 	.byte	0x08
	.zero		1


	//   ....[175]....
        /*0b98*/ 	.word	0x00000d40
        /*0b9c*/ 	.word	0x000000ff
        /*0ba0*/ 	.word	0x000005d8
        /*0ba4*/ 	.short	0x0100
        /*0ba6*/ 	.byte	0x08
	.zero		1


	//   ....[176]....
        /*0ba8*/ 	.word	0x00000d50
        /*0bac*/ 	.word	0x000000ff
        /*0bb0*/ 	.word	0x000002c0
        /*0bb4*/ 	.short	0x0100
        /*0bb6*/ 	.byte	0x08
	.zero		1


	//   ....[177]....
        /*0bb8*/ 	.word	0x00000d60
        /*0bbc*/ 	.word	0x000000ff
        /*0bc0*/ 	.word	0x000005e0
        /*0bc4*/ 	.short	0x0100
        /*0bc6*/ 	.byte	0x08
	.zero		1


	//   ....[178]....
        /*0bc8*/ 	.word	0x00000d70
        /*0bcc*/ 	.word	0x000000ff
        /*0bd0*/ 	.word	0x000002c8
        /*0bd4*/ 	.short	0x0100
        /*0bd6*/ 	.byte	0x08
	.zero		1


	//   ....[179]....
        /*0bd8*/ 	.word	0x00000d80
        /*0bdc*/ 	.word	0x000000ff
        /*0be0*/ 	.word	0x000005e8
        /*0be4*/ 	.short	0x0100
        /*0be6*/ 	.byte	0x08
	.zero		1


	//   ....[180]....
        /*0be8*/ 	.word	0x00000d90
        /*0bec*/ 	.word	0x000000ff
        /*0bf0*/ 	.word	0x000002d0
        /*0bf4*/ 	.short	0x0100
        /*0bf6*/ 	.byte	0x08
	.zero		1


	//   ....[181]....
        /*0bf8*/ 	.word	0x00000da0
        /*0bfc*/ 	.word	0x000000ff
        /*0c00*/ 	.word	0x000005f0
        /*0c04*/ 	.short	0x0100
        /*0c06*/ 	.byte	0x08
	.zero		1


	//   ....[182]....
        /*0c08*/ 	.word	0x00000db0
        /*0c0c*/ 	.word	0x000000ff
        /*0c10*/ 	.word	0x000002d8
        /*0c14*/ 	.short	0x0100
        /*0c16*/ 	.byte	0x08
	.zero		1


	//   ....[183]....
        /*0c18*/ 	.word	0x00000dc0
        /*0c1c*/ 	.word	0x000000ff
        /*0c20*/ 	.word	0x000005f8
        /*0c24*/ 	.short	0x0100
        /*0c26*/ 	.byte	0x08
	.zero		1


	//   ....[184]....
        /*0c28*/ 	.word	0x00000dd0
        /*0c2c*/ 	.word	0x000000ff
        /*0c30*/ 	.word	0x000002e0
        /*0c34*/ 	.short	0x0100
        /*0c36*/ 	.byte	0x08
	.zero		1


	//   ....[185]....
        /*0c38*/ 	.word	0x00000de0
        /*0c3c*/ 	.word	0x000000ff
        /*0c40*/ 	.word	0x00000600
        /*0c44*/ 	.short	0x0100
        /*0c46*/ 	.byte	0x08
	.zero		1


	//   ....[186]....
        /*0c48*/ 	.word	0x00000df0
        /*0c4c*/ 	.word	0x000000ff
        /*0c50*/ 	.word	0x000002e8
        /*0c54*/ 	.short	0x0100
        /*0c56*/ 	.byte	0x08
	.zero		1


	//   ....[187]....
        /*0c58*/ 	.word	0x00000e00
        /*0c5c*/ 	.word	0x000000ff
        /*0c60*/ 	.word	0x00000608
        /*0c64*/ 	.short	0x0100
        /*0c66*/ 	.byte	0x08
	.zero		1


	//   ....[188]....
        /*0c68*/ 	.word	0x00000e10
        /*0c6c*/ 	.word	0x000000ff
        /*0c70*/ 	.word	0x000002f0
        /*0c74*/ 	.short	0x0100
        /*0c76*/ 	.byte	0x08
	.zero		1


	//   ....[189]....
        /*0c78*/ 	.word	0x00000e20
        /*0c7c*/ 	.word	0x000000ff
        /*0c80*/ 	.word	0x00000610
        /*0c84*/ 	.short	0x0100
        /*0c86*/ 	.byte	0x08
	.zero		1


	//   ....[190]....
        /*0c88*/ 	.word	0x00000e30
        /*0c8c*/ 	.word	0x000000ff
        /*0c90*/ 	.word	0x000002f8
        /*0c94*/ 	.short	0x0100
        /*0c96*/ 	.byte	0x08
	.zero		1


	//   ....[191]....
        /*0c98*/ 	.word	0x00000e40
        /*0c9c*/ 	.word	0x000000ff
        /*0ca0*/ 	.word	0x00000618
        /*0ca4*/ 	.short	0x0100
        /*0ca6*/ 	.byte	0x08
	.zero		1


	//   ....[192]....
        /*0ca8*/ 	.word	0x00000e50
        /*0cac*/ 	.word	0x000000ff
        /*0cb0*/ 	.word	0x00000300
        /*0cb4*/ 	.short	0x0100
        /*0cb6*/ 	.byte	0x08
	.zero		1


	//   ....[193]....
        /*0cb8*/ 	.word	0x00000e60
        /*0cbc*/ 	.word	0x000000ff
        /*0cc0*/ 	.word	0x00000620
        /*0cc4*/ 	.short	0x0100
        /*0cc6*/ 	.byte	0x08
	.zero		1


	//   ....[194]....
        /*0cc8*/ 	.word	0x00000e70
        /*0ccc*/ 	.word	0x000000ff
        /*0cd0*/ 	.word	0x00000308
        /*0cd4*/ 	.short	0x0100
        /*0cd6*/ 	.byte	0x08
	.zero		1


	//   ....[195]....
        /*0cd8*/ 	.word	0x00000e80
        /*0cdc*/ 	.word	0x000000ff
        /*0ce0*/ 	.word	0x00000628
        /*0ce4*/ 	.short	0x0100
        /*0ce6*/ 	.byte	0x08
	.zero		1


	//   ....[196]....
        /*0ce8*/ 	.word	0x00000e90
        /*0cec*/ 	.word	0x000000ff
        /*0cf0*/ 	.word	0x00000310
        /*0cf4*/ 	.short	0x0100
        /*0cf6*/ 	.byte	0x08
	.zero		1


	//   ....[197]....
        /*0cf8*/ 	.word	0x00000ea0
        /*0cfc*/ 	.word	0x000000ff
        /*0d00*/ 	.word	0x00000630
        /*0d04*/ 	.short	0x0100
        /*0d06*/ 	.byte	0x08
	.zero		1


	//   ....[198]....
        /*0d08*/ 	.word	0x00000eb0
        /*0d0c*/ 	.word	0x000000ff
        /*0d10*/ 	.word	0x00000318
        /*0d14*/ 	.short	0x0100
        /*0d16*/ 	.byte	0x08
	.zero		1


	//   ....[199]....
        /*0d18*/ 	.word	0x00000ec0
        /*0d1c*/ 	.word	0x000000ff
        /*0d20*/ 	.word	0x00000638
        /*0d24*/ 	.short	0x0100
        /*0d26*/ 	.byte	0x08
	.zero		1


	//   ....[200]....
        /*0d28*/ 	.word	0x000013d0
        /*0d2c*/ 	.word	0x000000ff
        /*0d30*/ 	.word	0x00000670
        /*0d34*/ 	.short	0x0100
        /*0d36*/ 	.byte	0x08
	.zero		1


	//   ....[201]....
        /*0d38*/ 	.word	0x00001490
        /*0d3c*/ 	.word	0x000000ff
        /*0d40*/ 	.word	0x00000678
        /*0d44*/ 	.short	0x0100
        /*0d46*/ 	.byte	0x08
	.zero		1


	//   ....[202]....
        /*0d48*/ 	.word	0x00001500
        /*0d4c*/ 	.word	0x000000ff
        /*0d50*/ 	.word	0x00000650
        /*0d54*/ 	.short	0x0100
        /*0d56*/ 	.byte	0x09
	.zero		1


	//   ....[203]....
        /*0d58*/ 	.word	0x00001510
        /*0d5c*/ 	.word	0x000000ff
        /*0d60*/ 	.word	0x00000658
        /*0d64*/ 	.short	0x0100
        /*0d66*/ 	.byte	0x09
	.zero		1


	//   ....[204]....
        /*0d68*/ 	.word	0x00001520
        /*0d6c*/ 	.word	0x000000ff
        /*0d70*/ 	.word	0x00000660
        /*0d74*/ 	.short	0x0100
        /*0d76*/ 	.byte	0x09
	.zero		1


	//   ....[205]....
        /*0d78*/ 	.word	0x00001530
        /*0d7c*/ 	.word	0x000000ff
        /*0d80*/ 	.word	0x00000668
        /*0d84*/ 	.short	0x0100
        /*0d86*/ 	.byte	0x09
	.zero		1


	//   ....[206]....
        /*0d88*/ 	.word	0x00002420
        /*0d8c*/ 	.word	0x000000ff
        /*0d90*/ 	.word	0xfffffff8
        /*0d94*/ 	.short	0x010a
        /*0d96*/ 	.byte	0x30
	.zero		1


	//   ....[207]....
        /*0d98*/ 	.word	0x000025e0
        /*0d9c*/ 	.word	0x00000000
        /*0da0*/ 	.word	0x00000000
        /*0da4*/ 	.short	0x010a
        /*0da6*/ 	.byte	0x3f
	.zero		1


	//   ....[208]....
        /*0da8*/ 	.word	0x00002620
        /*0dac*/ 	.word	0x00000000
        /*0db0*/ 	.word	0x00000000
        /*0db4*/ 	.short	0x010a
        /*0db6*/ 	.byte	0x3f
	.zero		1


	//   ....[209]....
        /*0db8*/ 	.word	0x000027b0
        /*0dbc*/ 	.word	0x000000ff
        /*0dc0*/ 	.word	0x00000000
        /*0dc4*/ 	.short	0x010a
        /*0dc6*/ 	.byte	0x04
	.zero		1


	//   ....[210]....
        /*0dc8*/ 	.word	0x000027f0
        /*0dcc*/ 	.word	0x000000ff
        /*0dd0*/ 	.word	0x00000000
        /*0dd4*/ 	.short	0x010a
        /*0dd6*/ 	.byte	0x04
	.zero		1


	//   ....[211]....
        /*0dd8*/ 	.word	0x000028e0
        /*0ddc*/ 	.word	0x00000003
        /*0de0*/ 	.word	0x00000000
        /*0de4*/ 	.short	0x0101
        /*0de6*/ 	.byte	0x3f
	.zero		1


	//   ....[212]....
        /*0de8*/ 	.word	0x000029f0
        /*0dec*/ 	.word	0x00000002
        /*0df0*/ 	.word	0x00000000
        /*0df4*/ 	.short	0x0101
        /*0df6*/ 	.byte	0x2d
	.zero		1


	//   ....[213]....
        /*0df8*/ 	.word	0x00002af0
        /*0dfc*/ 	.word	0x00000003
        /*0e00*/ 	.word	0x00000000
        /*0e04*/ 	.short	0x0101
        /*0e06*/ 	.byte	0x3f
	.zero		1


	//   ....[214]....
        /*0e08*/ 	.word	0x00002b70
        /*0e0c*/ 	.word	0x000000ff
        /*0e10*/ 	.word	0x00000008
        /*0e14*/ 	.short	0x010a
        /*0e16*/ 	.byte	0x30
	.zero		1


	//   ....[215]....
        /*0e18*/ 	.word	0x000034f0
        /*0e1c*/ 	.word	0x00000000
        /*0e20*/ 	.word	0x00000000
        /*0e24*/ 	.short	0x0101
        /*0e26*/ 	.byte	0x2d
	.zero		1


	//   ....[216]....
        /*0e28*/ 	.word	0x00003e30
        /*0e2c*/ 	.word	0x0000000c
        /*0e30*/ 	.word	0x00000320
        /*0e34*/ 	.short	0x010a
        /*0e36*/ 	.byte	0x3f
	.zero		1


	//   ....[217]....
        /*0e38*/ 	.word	0x000041f0
        /*0e3c*/ 	.word	0x00000005
        /*0e40*/ 	.word	0x00000678
        /*0e44*/ 	.short	0x0101
        /*0e46*/ 	.byte	0x3f
	.zero		1


	//   ....[218]....
        /*0e48*/ 	.word	0x00004950
        /*0e4c*/ 	.word	0x00000009
        /*0e50*/ 	.word	0x00000000
        /*0e54*/ 	.short	0x010a
        /*0e56*/ 	.byte	0x3f
	.zero		1


	//   ....[219]....
        /*0e58*/ 	.word	0x000049d0
        /*0e5c*/ 	.word	0x00000008
        /*0e60*/ 	.word	0x00000000
        /*0e64*/ 	.short	0x010a
        /*0e66*/ 	.byte	0x3f
	.zero		1


	//   ....[220]....
        /*0e68*/ 	.word	0x00004a60
        /*0e6c*/ 	.word	0x00000007
        /*0e70*/ 	.word	0x00000000
        /*0e74*/ 	.short	0x010a
        /*0e76*/ 	.byte	0x3f
	.zero		1


	//   ....[221]....
        /*0e78*/ 	.word	0x00004af0
        /*0e7c*/ 	.word	0x00000008
        /*0e80*/ 	.word	0x00000000
        /*0e84*/ 	.short	0x010a
        /*0e86*/ 	.byte	0x3f
	.zero		1


	//   ....[222]....
        /*0e88*/ 	.word	0x00004bb0
        /*0e8c*/ 	.word	0x00000003
        /*0e90*/ 	.word	0xfffffff8
        /*0e94*/ 	.short	0x010a
        /*0e96*/ 	.byte	0x3f
	.zero		1


	//   ....[223]....
        /*0e98*/ 	.word	0x00004c00
        /*0e9c*/ 	.word	0x00000000
        /*0ea0*/ 	.word	0x00000000
        /*0ea4*/ 	.short	0x010a
        /*0ea6*/ 	.byte	0x3f
	.zero		1


	//   ....[224]....
        /*0ea8*/ 	.word	0x00004c60
        /*0eac*/ 	.word	0x00000004
        /*0eb0*/ 	.word	0x00000000
        /*0eb4*/ 	.short	0x010a
        /*0eb6*/ 	.byte	0x3f
	.zero		1


	//   ....[225]....
        /*0eb8*/ 	.word	0x00004cc0
        /*0ebc*/ 	.word	0x00000003
        /*0ec0*/ 	.word	0x00000008
        /*0ec4*/ 	.short	0x010a
        /*0ec6*/ 	.byte	0x3f
	.zero		1


	//   ....[226]....
        /*0ec8*/ 	.word	0x00004d90
        /*0ecc*/ 	.word	0x0000000c
        /*0ed0*/ 	.word	0x00000320
        /*0ed4*/ 	.short	0x010a
        /*0ed6*/ 	.byte	0x3f
	.zero		1


	//   ....[227]....
        /*0ed8*/ 	.word	0x00004e60
        /*0edc*/ 	.word	0x00000009
        /*0ee0*/ 	.word	0x00000000
        /*0ee4*/ 	.short	0x010a
        /*0ee6*/ 	.byte	0x3f
	.zero		1


	//   ....[228]....
        /*0ee8*/ 	.word	0x00004eb0
        /*0eec*/ 	.word	0x00000008
        /*0ef0*/ 	.word	0x00000000
        /*0ef4*/ 	.short	0x010a
        /*0ef6*/ 	.byte	0x3f
	.zero		1


	//   ....[229]....
        /*0ef8*/ 	.word	0x00004f00
        /*0efc*/ 	.word	0x00000007
        /*0f00*/ 	.word	0x00000000
        /*0f04*/ 	.short	0x010a
        /*0f06*/ 	.byte	0x3f
	.zero		1


	//   ....[230]....
        /*0f08*/ 	.word	0x00004f50
        /*0f0c*/ 	.word	0x00000008
        /*0f10*/ 	.word	0x00000000
        /*0f14*/ 	.short	0x010a
        /*0f16*/ 	.byte	0x3f
	.zero		1


	//----- nvinfo : EIATTR_NUM_MBARRIERS
	.align		4
.L_35:
        /*0f18*/ 	.byte	0x03, 0x38
        /*0f1a*/ 	.short	0x00ce


	//----- nvinfo : EIATTR_EXIT_INSTR_OFFSETS
	.align		4
        /*0f1c*/ 	.byte	0x04, 0x1c
        /*0f1e*/ 	.short	(.L_37 - .L_36)


	//   ....[0]....
.L_36:
        /*0f20*/ 	.word	0x00002030


	//   ....[1]....
        /*0f24*/ 	.word	0x00002090


	//   ....[2]....
        /*0f28*/ 	.word	0x00003b00


	//   ....[3]....
        /*0f2c*/ 	.word	0x00003b40


	//   ....[4]....
        /*0f30*/ 	.word	0x00004880


	//   ....[5]....
        /*0f34*/ 	.word	0x00004b90


	//----- nvinfo : EIATTR_MAX_THREADS
	.align		4
.L_37:
        /*0f38*/ 	.byte	0x04, 0x05
        /*0f3a*/ 	.short	(.L_39 - .L_38)
.L_38:
        /*0f3c*/ 	.word	0x00000180
        /*0f40*/ 	.word	0x00000001
        /*0f44*/ 	.word	0x00000001


	//----- nvinfo : EIATTR_CRS_STACK_SIZE
	.align		4
.L_39:
        /*0f48*/ 	.byte	0x04, 0x1e
        /*0f4a*/ 	.short	(.L_41 - .L_40)
.L_40:
        /*0f4c*/ 	.word	0x00000000


	//----- nvinfo : EIATTR_CBANK_PARAM_SIZE
	.align		4
.L_41:
        /*0f50*/ 	.byte	0x03, 0x19
        /*0f52*/ 	.short	0x0470


	//----- nvinfo : EIATTR_PARAM_CBANK
	.align		4
        /*0f54*/ 	.byte	0x04, 0x0a
        /*0f56*/ 	.short	(.L_43 - .L_42)
	.align		4
.L_42:
        /*0f58*/ 	.word	index@(.nv.constant0._ZN7cutlass13device_kernelINS_4gemm6kernel13GemmUniversalIN4cute5tupleIJiiiiEEENS1_10collective13CollectiveMmaINS1_34MainloopSm90TmaGmmaWarpSpecializedILi100ENS5_IJNS4_1CILi2EEENSA_ILi1EEESC_EEENS1_32KernelTmaWarpSpecializedPingpongEEENS5_IJNSA_ILi64EEENSA_ILi8EEENSA_ILi16EEEEEENS_10bfloat16_tENS5_IJlSC_lEEESK_SL_NS4_8TiledMMAINS4_8MMA_AtomIJNS4_4SM904GMMA26MMA_64x8x16_F32BF16BF16_SSILNSP_5MajorE0ELSR_0ELNSP_7ScaleInE1ELSS_1EEEEEENS4_6LayoutINS5_IJSC_SC_SC_EEENS5_IJNSA_ILi0EEESX_SX_EEEEENS5_IJNS4_10UnderscoreES10_S10_EEEEENS4_13SM90_TMA_LOADENS4_14ComposedLayoutINS4_7SwizzleILi1ELi4ELi3EEENS4_18smem_ptr_flag_bitsILi16EEENSV_INS5_IJSH_SI_EEENS5_IJSI_SC_EEEEEEEvNS4_8identityENS4_23SM90_TMA_LOAD_MULTICASTES1C_vS1D_EENS_8epilogue10collective6detail29Sm90TmaWarpSpecializedAdapterINS1H_15DefaultEpilogueISK_SL_SL_NS1G_6thread17LinearCombinationISK_Li1EffLNS1L_9ScaleType4KindE0ELNS_15FloatRoundStyleE2ESK_EENS1_15EpilogueDefaultEEEEEvvEEEEvNT_6ParamsE)
        /*0f5c*/ 	.short	0x0210
        /*0f5e*/ 	.short	0x0470


	//----- nvinfo : EIATTR_SW_WAR
	.align		4
.L_43:
        /*0f60*/ 	.byte	0x04, 0x36
        /*0f62*/ 	.short	(.L_45 - .L_44)
.L_44:
        /*0f64*/ 	.word	0x00000008
.L_45:


//--------------------- .nv.callgraph             --------------------------
	.section	.nv.callgraph,"",@"SHT_CUDA_CALLGRAPH"
	.align	4
	.sectionentsize	8
	.align		4
        /*0000*/ 	.word	0x00000000
	.align		4
        /*0004*/ 	.word	0xffffffff
	.align		4
        /*0008*/ 	.word	index@(_ZN7cutlass13device_kernelINS_4gemm6kernel13GemmUniversalIN4cute5tupleIJiiiiEEENS1_10collective13CollectiveMmaINS1_34MainloopSm90TmaGmmaWarpSpecializedILi100ENS5_IJNS4_1CILi2EEENSA_ILi1EEESC_EEENS1_32KernelTmaWarpSpecializedPingpongEEENS5_IJNSA_ILi64EEENSA_ILi8EEENSA_ILi16EEEEEENS_10bfloat16_tENS5_IJlSC_lEEESK_SL_NS4_8TiledMMAINS4_8MMA_AtomIJNS4_4SM904GMMA26MMA_64x8x16_F32BF16BF16_SSILNSP_5MajorE0ELSR_0ELNSP_7ScaleInE1ELSS_1EEEEEENS4_6LayoutINS5_IJSC_SC_SC_EEENS5_IJNSA_ILi0EEESX_SX_EEEEENS5_IJNS4_10UnderscoreES10_S10_EEEEENS4_13SM90_TMA_LOADENS4_14ComposedLayoutINS4_7SwizzleILi1ELi4ELi3EEENS4_18smem_ptr_flag_bitsILi16EEENSV_INS5_IJSH_SI_EEENS5_IJSI_SC_EEEEEEEvNS4_8identityENS4_23SM90_TMA_LOAD_MULTICASTES1C_vS1D_EENS_8epilogue10collective6detail29Sm90TmaWarpSpecializedAdapterINS1H_15DefaultEpilogueISK_SL_SL_NS1G_6thread17LinearCombinationISK_Li1EffLNS1L_9ScaleType4KindE0ELNS_15FloatRoundStyleE2ESK_EENS1_15EpilogueDefaultEEEEEvvEEEEvNT_6ParamsE)
	.align		4
        /*000c*/ 	.word	index@(__assertfail)
	.align		4
        /*0010*/ 	.word	0x00000000
	.align		4
        /*0014*/ 	.word	0xfffffffe
	.align		4
        /*0018*/ 	.word	0x00000000
	.align		4
        /*001c*/ 	.word	0xfffffffd
	.align		4
        /*0020*/ 	.word	0x00000000
	.align		4
        /*0024*/ 	.word	0xfffffffc


//--------------------- .nv.constant4             --------------------------
	.section	.nv.constant4,"a",@progbits
	.align	8
	.align		8
.nv.constant4:
        /*0000*/ 	.dword	__assertfail
	.align		8
        /*0008*/ 	.dword	__unnamed_1
	.align		8
        /*0010*/ 	.dword	_ZN39_INTERNAL_ef6e9761_4_k_cu_658296a6_32054cuda3std3__45__cpo5beginE
	.align		8
        /*0018*/ 	.dword	_ZN39_INTERNAL_ef6e9761_4_k_cu_658296a6_32054cuda3std3__45__cpo3endE
	.align		8
        /*0020*/ 	.dword	_ZN39_INTERNAL_ef6e9761_4_k_cu_658296a6_32054cuda3std3__45__cpo6cbeginE
	.align		8
        /*0028*/ 	.dword	_ZN39_INTERNAL_ef6e9761_4_k_cu_658296a6_32054cuda3std3__45__cpo4cendE
	.align		8
        /*0030*/ 	.dword	_ZN39_INTERNAL_ef6e9761_4_k_cu_658296a6_32054cuda3std3__441_GLOBAL__N__ef6e9761_4_k_cu_658296a6_32056ignoreE
	.align		8
        /*0038*/ 	.dword	_ZN39_INTERNAL_ef6e9761_4_k_cu_658296a6_32054cuda3std3__419piecewise_constructE
	.align		8
        /*0040*/ 	.dword	_ZN39_INTERNAL_ef6e9761_4_k_cu_658296a6_32054cuda3std3__48in_placeE
	.align		8
        /*0048*/ 	.dword	_ZN39_INTERNAL_ef6e9761_4_k_cu_658296a6_32054cuda3std6ranges3__45__cpo4swapE
	.align		8
        /*0050*/ 	.dword	_ZN39_INTERNAL_ef6e9761_4_k_cu_658296a6_32054cuda3std6ranges3__45__cpo9iter_moveE
	.align		8
        /*0058*/ 	.dword	_ZN39_INTERNAL_ef6e9761_4_k_cu_658296a6_32054cute7productE
	.align		8
        /*0060*/ 	.dword	_ZN39_INTERNAL_ef6e9761_4_k_cu_658296a6_32054cute1_E
	.align		8
        /*0068*/ 	.dword	$str$22
	.align		8
        /*0070*/ 	.dword	$str$23


//--------------------- .text._ZN7cutlass13device_kernelINS_4gemm6kernel13GemmUniversalIN4cute5tupleIJiiiiEEENS1_10collective13CollectiveMmaINS1_34MainloopSm90TmaGmmaWarpSpecializedILi100ENS5_IJNS4_1CILi2EEENSA_ILi1EEESC_EEENS1_32KernelTmaWarpSpecializedPingpongEEENS5_IJNSA_ILi64EEENSA_ILi8EEENSA_ILi16EEEEEENS_10bfloat16_tENS5_IJlSC_lEEESK_SL_NS4_8TiledMMAINS4_8MMA_AtomIJNS4_4SM904GMMA26MMA_64x8x16_F32BF16BF16_SSILNSP_5MajorE0ELSR_0ELNSP_7ScaleInE1ELSS_1EEEEEENS4_6LayoutINS5_IJSC_SC_SC_EEENS5_IJNSA_ILi0EEESX_SX_EEEEENS5_IJNS4_10UnderscoreES10_S10_EEEEENS4_13SM90_TMA_LOADENS4_14ComposedLayoutINS4_7SwizzleILi1ELi4ELi3EEENS4_18smem_ptr_flag_bitsILi16EEENSV_INS5_IJSH_SI_EEENS5_IJSI_SC_EEEEEEEvNS4_8identityENS4_23SM90_TMA_LOAD_MULTICASTES1C_vS1D_EENS_8epilogue10collective6detail29Sm90TmaWarpSpecializedAdapterINS1H_15DefaultEpilogueISK_SL_SL_NS1G_6thread17LinearCombinationISK_Li1EffLNS1L_9ScaleType4KindE0ELNS_15FloatRoundStyleE2ESK_EENS1_15EpilogueDefaultEEEEEvvEEEEvNT_6ParamsE --------------------------
	.section	.text._ZN7cutlass13device_kernelINS_4gemm6kernel13GemmUniversalIN4cute5tupleIJiiiiEEENS1_10collective13CollectiveMmaINS1_34MainloopSm90TmaGmmaWarpSpecializedILi100ENS5_IJNS4_1CILi2EEENSA_ILi1EEESC_EEENS1_32KernelTmaWarpSpecializedPingpongEEENS5_IJNSA_ILi64EEENSA_ILi8EEENSA_ILi16EEEEEENS_10bfloat16_tENS5_IJlSC_lEEESK_SL_NS4_8TiledMMAINS4_8MMA_AtomIJNS4_4SM904GMMA26MMA_64x8x16_F32BF16BF16_SSILNSP_5MajorE0ELSR_0ELNSP_7ScaleInE1ELSS_1EEEEEENS4_6LayoutINS5_IJSC_SC_SC_EEENS5_IJNSA_ILi0EEESX_SX_EEEEENS5_IJNS4_10UnderscoreES10_S10_EEEEENS4_13SM90_TMA_LOADENS4_14ComposedLayoutINS4_7SwizzleILi1ELi4ELi3EEENS4_18smem_ptr_flag_bitsILi16EEENSV_INS5_IJSH_SI_EEENS5_IJSI_SC_EEEEEEEvNS4_8identityENS4_23SM90_TMA_LOAD_MULTICASTES1C_vS1D_EENS_8epilogue10collective6detail29Sm90TmaWarpSpecializedAdapterINS1H_15DefaultEpilogueISK_SL_SL_NS1G_6thread17LinearCombinationISK_Li1EffLNS1L_9ScaleType4KindE0ELNS_15FloatRoundStyleE2ESK_EENS1_15EpilogueDefaultEEEEEvvEEEEvNT_6ParamsE,"ax",@progbits
	.align	128
.text._ZN7cutlass13device_kernelINS_4gemm6kernel13GemmUniversalIN4cute5tupleIJiiiiEEENS1_10collective13CollectiveMmaINS1_34MainloopSm90TmaGmmaWarpSpecializedILi100ENS5_IJNS4_1CILi2EEENSA_ILi1EEESC_EEENS1_32KernelTmaWarpSpecializedPingpongEEENS5_IJNSA_ILi64EEENSA_ILi8EEENSA_ILi16EEEEEENS_10bfloat16_tENS5_IJlSC_lEEESK_SL_NS4_8TiledMMAINS4_8MMA_AtomIJNS4_4SM904GMMA26MMA_64x8x16_F32BF16BF16_SSILNSP_5MajorE0ELSR_0ELNSP_7ScaleInE1ELSS_1EEEEEENS4_6LayoutINS5_IJSC_SC_SC_EEENS5_IJNSA_ILi0EEESX_SX_EEEEENS5_IJNS4_10UnderscoreES10_S10_EEEEENS4_13SM90_TMA_LOADENS4_14ComposedLayoutINS4_7SwizzleILi1ELi4ELi3EEENS4_18smem_ptr_flag_bitsILi16EEENSV_INS5_IJSH_SI_EEENS5_IJSI_SC_EEEEEEEvNS4_8identityENS4_23SM90_TMA_LOAD_MULTICASTES1C_vS1D_EENS_8epilogue10collective6detail29Sm90TmaWarpSpecializedAdapterINS1H_15DefaultEpilogueISK_SL_SL_NS1G_6thread17LinearCombinationISK_Li1EffLNS1L_9ScaleType4KindE0ELNS_15FloatRoundStyleE2ESK_EENS1_15EpilogueDefaultEEEEEvvEEEEvNT_6ParamsE:
        .type           _ZN7cutlass13device_kernelINS_4gemm6kernel13GemmUniversalIN4cute5tupleIJiiiiEEENS1_10collective13CollectiveMmaINS1_34MainloopSm90TmaGmmaWarpSpecializedILi100ENS5_IJNS4_1CILi2EEENSA_ILi1EEESC_EEENS1_32KernelTmaWarpSpecializedPingpongEEENS5_IJNSA_ILi64EEENSA_ILi8EEENSA_ILi16EEEEEENS_10bfloat16_tENS5_IJlSC_lEEESK_SL_NS4_8TiledMMAINS4_8MMA_AtomIJNS4_4SM904GMMA26MMA_64x8x16_F32BF16BF16_SSILNSP_5MajorE0ELSR_0ELNSP_7ScaleInE1ELSS_1EEEEEENS4_6LayoutINS5_IJSC_SC_SC_EEENS5_IJNSA_ILi0EEESX_SX_EEEEENS5_IJNS4_10UnderscoreES10_S10_EEEEENS4_13SM90_TMA_LOADENS4_14ComposedLayoutINS4_7SwizzleILi1ELi4ELi3EEENS4_18smem_ptr_flag_bitsILi16EEENSV_INS5_IJSH_SI_EEENS5_IJSI_SC_EEEEEEEvNS4_8identityENS4_23SM90_TMA_LOAD_MULTICASTES1C_vS1D_EENS_8epilogue10collective6detail29Sm90TmaWarpSpecializedAdapterINS1H_15DefaultEpilogueISK_SL_SL_NS1G_6thread17LinearCombinationISK_Li1EffLNS1L_9ScaleType4KindE0ELNS_15FloatRoundStyleE2ESK_EENS1_15EpilogueDefaultEEEEEvvEEEEvNT_6ParamsE,@function
        .size           _ZN7cutlass13device_kernelINS_4gemm6kernel13GemmUniversalIN4cute5tupleIJiiiiEEENS1_10collective13CollectiveMmaINS1_34MainloopSm90TmaGmmaWarpSpecializedILi100ENS5_IJNS4_1CILi2EEENSA_ILi1EEESC_EEENS1_32KernelTmaWarpSpecializedPingpongEEENS5_IJNSA_ILi64EEENSA_ILi8EEENSA_ILi16EEEEEENS_10bfloat16_tENS5_IJlSC_lEEESK_SL_NS4_8TiledMMAINS4_8MMA_AtomIJNS4_4SM904GMMA26MMA_64x8x16_F32BF16BF16_SSILNSP_5MajorE0ELSR_0ELNSP_7ScaleInE1ELSS_1EEEEEENS4_6LayoutINS5_IJSC_SC_SC_EEENS5_IJNSA_ILi0EEESX_SX_EEEEENS5_IJNS4_10UnderscoreES10_S10_EEEEENS4_13SM90_TMA_LOADENS4_14ComposedLayoutINS4_7SwizzleILi1ELi4ELi3EEENS4_18smem_ptr_flag_bitsILi16EEENSV_INS5_IJSH_SI_EEENS5_IJSI_SC_EEEEEEEvNS4_8identityENS4_23SM90_TMA_LOAD_MULTICASTES1C_vS1D_EENS_8epilogue10collective6detail29Sm90TmaWarpSpecializedAdapterINS1H_15DefaultEpilogueISK_SL_SL_NS1G_6thread17LinearCombinationISK_Li1EffLNS1L_9ScaleType4KindE0ELNS_15FloatRoundStyleE2ESK_EENS1_15EpilogueDefaultEEEEEvvEEEEvNT_6ParamsE,(.L_x_82 - _ZN7cutlass13device_kernelINS_4gemm6kernel13GemmUniversalIN4cute5tupleIJiiiiEEENS1_10collective13CollectiveMmaINS1_34MainloopSm90TmaGmmaWarpSpecializedILi100ENS5_IJNS4_1CILi2EEENSA_ILi1EEESC_EEENS1_32KernelTmaWarpSpecializedPingpongEEENS5_IJNSA_ILi64EEENSA_ILi8EEENSA_ILi16EEEEEENS_10bfloat16_tENS5_IJlSC_lEEESK_SL_NS4_8TiledMMAINS4_8MMA_AtomIJNS4_4SM904GMMA26MMA_64x8x16_F32BF16BF16_SSILNSP_5MajorE0ELSR_0ELNSP_7ScaleInE1ELSS_1EEEEEENS4_6LayoutINS5_IJSC_SC_SC_EEENS5_IJNSA_ILi0EEESX_SX_EEEEENS5_IJNS4_10UnderscoreES10_S10_EEEEENS4_13SM90_TMA_LOADENS4_14ComposedLayoutINS4_7SwizzleILi1ELi4ELi3EEENS4_18smem_ptr_flag_bitsILi16EEENSV_INS5_IJSH_SI_EEENS5_IJSI_SC_EEEEEEEvNS4_8identityENS4_23SM90_TMA_LOAD_MULTICASTES1C_vS1D_EENS_8epilogue10collective6detail29Sm90TmaWarpSpecializedAdapterINS1H_15DefaultEpilogueISK_SL_SL_NS1G_6thread17LinearCombinationISK_Li1EffLNS1L_9ScaleType4KindE0ELNS_15FloatRoundStyleE2ESK_EENS1_15EpilogueDefaultEEEEEvvEEEEvNT_6ParamsE)
        .other          _ZN7cutlass13device_kernelINS_4gemm6kernel13GemmUniversalIN4cute5tupleIJiiiiEEENS1_10collective13CollectiveMmaINS1_34MainloopSm90TmaGmmaWarpSpecializedILi100ENS5_IJNS4_1CILi2EEENSA_ILi1EEESC_EEENS1_32KernelTmaWarpSpecializedPingpongEEENS5_IJNSA_ILi64EEENSA_ILi8EEENSA_ILi16EEEEEENS_10bfloat16_tENS5_IJlSC_lEEESK_SL_NS4_8TiledMMAINS4_8MMA_AtomIJNS4_4SM904GMMA26MMA_64x8x16_F32BF16BF16_SSILNSP_5MajorE0ELSR_0ELNSP_7ScaleInE1ELSS_1EEEEEENS4_6LayoutINS5_IJSC_SC_SC_EEENS5_IJNSA_ILi0EEESX_SX_EEEEENS5_IJNS4_10UnderscoreES10_S10_EEEEENS4_13SM90_TMA_LOADENS4_14ComposedLayoutINS4_7SwizzleILi1ELi4ELi3EEENS4_18smem_ptr_flag_bitsILi16EEENSV_INS5_IJSH_SI_EEENS5_IJSI_SC_EEEEEEEvNS4_8identityENS4_23SM90_TMA_LOAD_MULTICASTES1C_vS1D_EENS_8epilogue10collective6detail29Sm90TmaWarpSpecializedAdapterINS1H_15DefaultEpilogueISK_SL_SL_NS1G_6thread17LinearCombinationISK_Li1EffLNS1L_9ScaleType4KindE0ELNS_15FloatRoundStyleE2ESK_EENS1_15EpilogueDefaultEEEEEvvEEEEvNT_6ParamsE,@"STO_CUDA_ENTRY STV_DEFAULT"
_ZN7cutlass13device_kernelINS_4gemm6kernel13GemmUniversalIN4cute5tupleIJiiiiEEENS1_10collective13CollectiveMmaINS1_34MainloopSm90TmaGmmaWarpSpecializedILi100ENS5_IJNS4_1CILi2EEENSA_ILi1EEESC_EEENS1_32KernelTmaWarpSpecializedPingpongEEENS5_IJNSA_ILi64EEENSA_ILi8EEENSA_ILi16EEEEEENS_10bfloat16_tENS5_IJlSC_lEEESK_SL_NS4_8TiledMMAINS4_8MMA_AtomIJNS4_4SM904GMMA26MMA_64x8x16_F32BF16BF16_SSILNSP_5MajorE0ELSR_0ELNSP_7ScaleInE1ELSS_1EEEEEENS4_6LayoutINS5_IJSC_SC_SC_EEENS5_IJNSA_ILi0EEESX_SX_EEEEENS5_IJNS4_10UnderscoreES10_S10_EEEEENS4_13SM90_TMA_LOADENS4_14ComposedLayoutINS4_7SwizzleILi1ELi4ELi3EEENS4_18smem_ptr_flag_bitsILi16EEENSV_INS5_IJSH_SI_EEENS5_IJSI_SC_EEEEEEEvNS4_8identityENS4_23SM90_TMA_LOAD_MULTICASTES1C_vS1D_EENS_8epilogue10collective6detail29Sm90TmaWarpSpecializedAdapterINS1H_15DefaultEpilogueISK_SL_SL_NS1G_6thread17LinearCombinationISK_Li1EffLNS1L_9ScaleType4KindE0ELNS_15FloatRoundStyleE2ESK_EENS1_15EpilogueDefaultEEEEEvvEEEEvNT_6ParamsE:
[----:B------:R-:W0:Y:S01]  /*0000*/  LDC R1, c[0x0][0x28] ;  /* 0x00000a00ff017b82 */ /* 0x000e220000000800 */
[----:B------:R-:W1:Y:S01]  /*0010*/  S2R R3, SR_TID.X ;  /* 0x0000000000037919 */ /* 0x000e620000002100 */
[----:B------:R-:W-:Y:S01]  /*0020*/  ELECT P0, URZ, PT ;  /* 0x00000000003f782f */ /* 0x000fe20003800000 */
[----:B------:R-:W-:Y:S01]  /*0030*/  BSSY B0, `(.L_x_0) ;  /* 0x000000f000007945 */ /* 0x000fe20003800000 */
[--C-:B-1----:R-:W-:Y:S02]  /*0040*/  SHF.R.U32.HI R0, RZ, 0x5, R3.reuse ;  /* 0x00000005ff007819 */ /* 0x102fe40000011603 */
[----:B------:R-:W-:-:S03]  /*0050*/  SHF.R.U32.HI R6, RZ, 0x7, R3 ;  /* 0x00000007ff067819 */ /* 0x000fc60000011603 */
[----:B------:R-:W1:Y:S04]  /*0060*/  SHFL.IDX PT, R5, R0, RZ, 0x1f ;  /* 0x00001fff00057589 */ /* 0x000e6800000e0000 */
[----:B------:R2:W3:Y:S01]  /*0070*/  SHFL.IDX PT, R10, R6, RZ, 0x1f ;  /* 0x00001fff060a7589 */ /* 0x0004e200000e0000 */
[----:B-1----:R-:W-:-:S13]  /*0080*/  ISETP.NE.OR P0, PT, R5, RZ, !P0 ;  /* 0x000000ff0500720c */ /* 0x002fda0004705670 */
[----:B0-23--:R-:W-:Y:S05]  /*0090*/  @P0 BRA `(.L_x_1) ;  /* 0x0000000000200947 */ /* 0x00dfea0003800000 */
[----:B------:R-:W-:Y:S02]  /*00a0*/  ULDC.64 UR4, c[0x0][0x198] ;  /* 0x0000660000047ab9 */ /* 0x000fe40000000a00 */
[----:B------:R-:W-:Y:S02]  /*00b0*/  UIADD3 UR6, UP0, UR4, 0xf0, URZ ;  /* 0x000000f004067890 */ /* 0x000fe4000ff1e03f */
[----:B------:R-:W-:Y:S02]  /*00c0*/  UIADD3 UR4, UP1, UR4, 0x1f0, URZ ;  /* 0x000001f004047890 */ /* 0x000fe4000ff3e03f */
[----:B------:R-:W-:Y:S02]  /*00d0*/  UIADD3.X UR7, URZ, UR5, URZ, UP0, !UPT ;  /* 0x000000053f077290 */ /* 0x000fe400087fe43f */
[----:B------:R-:W-:-:S07]  /*00e0*/  UIADD3.X UR5, URZ, UR5, URZ, UP1, !UPT ;  /* 0x000000053f057290 */ /* 0x000fce0008ffe43f */
[----:B------:R0:W-:Y:S02]  /*00f0*/  UTMACCTL.PF [UR6] ;  /* 0x00000000060079b9 */ /* 0x0001e40008040000 */
[----:B------:R0:W-:Y:S02]  /*0100*/  UTMACCTL.PF [UR4] ;  /* 0x00000000040079b9 */ /* 0x0001e40008040000 */
[----:B0-----:R-:W-:Y:S01]  /*0110*/  NOP ;  /* 0x0000000000007918 */ /* 0x001fe20000000000 */
.L_x_1:
[----:B------:R-:W-:Y:S05]  /*0120*/  BSYNC B0 ;  /* 0x0000000000007941 */ /* 0x000fea0003800000 */
.L_x_0:
[----:B------:R-:W0:Y:S02]  /*0130*/  SHFL.IDX PT, R8, R0, RZ, 0x1f ;  /* 0x00001fff00087589 */ /* 0x000e2400000e0000 */
[----:B0-----:R-:W-:-:S13]  /*0140*/  ISETP.NE.AND P0, PT, R8, RZ, PT ;  /* 0x000000ff0800720c */ /* 0x001fda0003f05270 */
[----:B------:R-:W-:Y:S05]  /*0150*/  @P0 BRA `(.L_x_2) ;  /* 0x0000000c00640947 */ /* 0x000fea0003800000 */
[----:B------:R-:W-:Y:S01]  /*0160*/  ELECT P0, URZ, PT ;  /* 0x00000000003f782f */ /* 0x000fe20003800000 */
[----:B------:R-:W-:-:S12]  /*0170*/  BSSY B0, `(.L_x_2) ;  /* 0x00000d7000007945 */ /* 0x000fd80003800000 */
[----:B------:R-:W-:Y:S05]  /*0180*/  @!P0 BRA `(.L_x_3) ;  /* 0x0000000c00548947 */ /* 0x000fea0003800000 */
[----:B------:R-:W0:Y:S01]  /*0190*/  S2UR UR8, SR_CgaCtaId ;  /* 0x00000000000879c3 */ /* 0x000e220000008800 */
[----:B------:R-:W-:Y:S01]  /*01a0*/  UMOV UR4, 0x400 ;  /* 0x0000040000047882 */ /* 0x000fe20000000000 */
[----:B------:R-:W-:Y:S01]  /*01b0*/  UMOV UR5, 0x1 ;  /* 0x0000000100057882 */ /* 0x000fe20000000000 */
[----:B------:R-:W-:Y:S02]  /*01c0*/  UMOV UR6, 0x2 ;  /* 0x0000000200067882 */ /* 0x000fe40000000000 */
[----:B------:R-:W-:-:S04]  /*01d0*/  UIADD3 UR6, -UR6, 0x100000, URZ ;  /* 0x0010000006067890 */ /* 0x000fc8000fffe13f */
[----:B------:R-:W-:Y:S02]  /*01e0*/  USHF.L.U32 UR7, UR6, 0xb, URZ ;  /* 0x0000000b06077899 */ /* 0x000fe4000800063f */
[----:B------:R-:W-:Y:S02]  /*01f0*/  USHF.L.U32 UR6, UR6, 0x1, URZ ;  /* 0x0000000106067899 */ /* 0x000fe4000800063f */
[----:B0-----:R-:W-:Y:S02]  /*0200*/  ULEA UR8, UR8, UR4, 0x18 ;  /* 0x0000000408087291 */ /* 0x001fe4000f8ec03f */
[----:B------:R-:W-:-:S04]  /*0210*/  UIADD3 UR4, -UR5, 0x100000, URZ ;  /* 0x0010000005047890 */ /* 0x000fc8000fffe13f */
[----:B------:R-:W-:Y:S02]  /*0220*/  USHF.L.U32 UR5, UR4, 0xb, URZ ;  /* 0x0000000b04057899 */ /* 0x000fe4000800063f */
[----:B------:R-:W-:Y:S01]  /*0230*/  USHF.L.U32 UR4, UR4, 0x1, URZ ;  /* 0x0000000104047899 */ /* 0x000fe2000800063f */
[----:B------:R-:W0:Y:S11]  /*0240*/  FENCE.VIEW.ASYNC.S ;  /* 0x00000000000073c6 */ /* 0x000e360000000000 */
[----:B0-----:R0:W1:Y:S01]  /*0250*/  SYNCS.EXCH.64 URZ, [UR8], UR4 ;  /* 0x00000004083f75b2 */ /* 0x0010620008000100 */
[----:B------:R0:W2:Y:S01]  /*0260*/  SYNCS.EXCH.64 URZ, [UR8+0x320], UR6 ;  /* 0x00032006083f75b2 */ /* 0x0000a20008000100 */
[----:B------:R0:W3:Y:S01]  /*0270*/  SYNCS.EXCH.64 URZ, [UR8+0x8], UR4 ;  /* 0x00000804083f75b2 */ /* 0x0000e20008000100 */
[----:B------:R0:W4:Y:S01]  /*0280*/  SYNCS.EXCH.64 URZ, [UR8+0x328], UR6 ;  /* 0x00032806083f75b2 */ /* 0x0001220008000100 */
[----:B------:R0:W0:Y:S01]  /*0290*/  SYNCS.EXCH.64 URZ, [UR8+0x10], UR4 ;  /* 0x00001004083f75b2 */ /* 0x0000220008000100 */
        /* <DEDUP_REMOVED lines=195> */
[----:B-1234-:R-:W-:Y:S01]  /*0ed0*/  NOP ;  /* 0x0000000000007918 */ /* 0x01efe20000000000 */
.L_x_3:
[----:B0-----:R-:W-:Y:S05]  /*0ee0*/  BSYNC B0 ;  /* 0x0000000000007941 */ /* 0x001fea0003800000 */
.L_x_2:
[----:B------:R-:W0:Y:S01]  /*0ef0*/  S2UR UR13, SR_CTAID.X ;  /* 0x00000000000d79c3 */ /* 0x000e220000002500 */
[----:B------:R-:W1:Y:S01]  /*0f00*/  SHFL.IDX PT, R9, R0, RZ, 0x1f ;  /* 0x00001fff00097589 */ /* 0x000e6200000e0000 */
[----:B------:R-:W-:Y:S02]  /*0f10*/  SHF.R.S32.HI R2, RZ, 0x1f, R3 ;  /* 0x0000001fff027819 */ /* 0x000fe40000011403 */
[----:B------:R-:W-:Y:S01]  /*0f20*/  ELECT P0, URZ, PT ;  /* 0x00000000003f782f */ /* 0x000fe20003800000 */
[----:B------:R-:W-:Y:S01]  /*0f30*/  NOP ;  /* 0x0000000000007918 */ /* 0x000fe20000000000 */
[----:B------:R2:W3:Y:S01]  /*0f40*/  SHFL.IDX PT, R12, R0, RZ, 0x1f ;  /* 0x00001fff000c7589 */ /* 0x0004e200000e0000 */
[----:B------:R-:W-:Y:S01]  /*0f50*/  LEA.HI R2, R2, R3, RZ, 0x7 ;  /* 0x0000000302027211 */ /* 0x000fe200078f38ff */
[----:B------:R-:W-:Y:S01]  /*0f60*/  ULDC UR4, c[0x0][0x150] ;  /* 0x0000540000047ab9 */ /* 0x000fe20000000800 */
[----:B------:R-:W-:Y:S01]  /*0f70*/  ELECT P1, URZ, PT ;  /* 0x00000000003f782f */ /* 0x000fe20003820000 */
[----:B------:R-:W4:Y:S01]  /*0f80*/  S2R R4, SR_CTAID.Y ;  /* 0x0000000000047919 */ /* 0x000f220000002600 */
[----:B------:R-:W-:Y:S01]  /*0f90*/  LOP3.LUT R2, R2, 0xffffff80, RZ, 0xc0, !PT ;  /* 0xffffff8002027812 */ /* 0x000fe200078ec0ff */
[----:B------:R-:W5:Y:S01]  /*0fa0*/  LDC R15, c[0x0][0x144] ;  /* 0x00005100ff0f7b82 */ /* 0x000f620000000800 */
[----:B------:R-:W-:Y:S01]  /*0fb0*/  UMOV UR11, 0x80 ;  /* 0x00000080000b7882 */ /* 0x000fe20000000000 */
[----:B------:R3:W5:Y:S01]  /*0fc0*/  SHFL.IDX PT, R17, R6, RZ, 0x1f ;  /* 0x00001fff06117589 */ /* 0x00076200000e0000 */
[----:B------:R-:W-:Y:S01]  /*0fd0*/  NOP ;  /* 0x0000000000007918 */ /* 0x000fe20000000000 */
[----:B------:R-:W-:Y:S01]  /*0fe0*/  IMAD.IADD R2, R3, 0x1, -R2 ;  /* 0x0000000103027824 */ /* 0x000fe200078e0a02 */
[C---:B------:R-:W-:Y:S01]  /*0ff0*/  ISETP.NE.AND P4, PT, R10.reuse, RZ, PT ;  /* 0x000000ff0a00720c */ /* 0x040fe20003f85270 */
[----:B------:R-:W-:-:S02]  /*1000*/  VIADD R41, R10, 0xffffffff ;  /* 0xffffffff0a297836 */ /* 0x000fc40000000000 */
[----:B------:R-:W5:Y:S01]  /*1010*/  LDC R16, c[0x0][0x140] ;  /* 0x00005000ff107b82 */ /* 0x000f620000000800 */
[----:B------:R-:W-:Y:S01]  /*1020*/  SHF.R.S32.HI R7, RZ, 0x1f, R2 ;  /* 0x0000001fff077819 */ /* 0x000fe20000011402 */
[----:B------:R-:W-:Y:S01]  /*1030*/  IMAD.MOV.U32 R28, RZ, RZ, 0x1 ;  /* 0x00000001ff1c7424 */ /* 0x000fe200078e00ff */
[----:B------:R-:W-:Y:S02]  /*1040*/  ISETP.GE.U32.AND P6, PT, R41, 0x2, PT ;  /* 0x000000022900780c */ /* 0x000fe40003fc6070 */
[----:B0-----:R-:W-:Y:S02]  /*1050*/  I2FP.F32.U32 R13, UR13 ;  /* 0x0000000d000d7c45 */ /* 0x001fe40008201000 */
[----:B-1----:R-:W-:Y:S02]  /*1060*/  ISETP.NE.OR P0, PT, R9, RZ, !P0 ;  /* 0x000000ff0900720c */ /* 0x002fe40004705670 */
[----:B------:R-:W-:Y:S01]  /*1070*/  LEA.HI R9, R7, R2, RZ, 0x3 ;  /* 0x0000000207097211 */ /* 0x000fe200078f18ff */
[----:B------:R-:W-:Y:S01]  /*1080*/  FMUL R14, R13, UR4 ;  /* 0x000000040d0e7c20 */ /* 0x000fe20008400000 */
[----:B------:R-:W-:Y:S01]  /*1090*/  SHF.R.S32.HI R13, RZ, 0x1f, R8 ;  /* 0x0000001fff0d7819 */ /* 0x000fe20000011408 */
[----:B------:R-:W-:Y:S01]  /*10a0*/  ULDC UR4, c[0x0][0x154] ;  /* 0x0000550000047ab9 */ /* 0x000fe20000000800 */
[----:B------:R-:W-:-:S02]  /*10b0*/  SHF.R.S32.HI R11, RZ, 0x3, R9 ;  /* 0x00000003ff0b7819 */ /* 0x000fc40000011409 */
[----:B--2---:R-:W-:Y:S01]  /*10c0*/  SHF.R.S32.HI R0, RZ, 0x1f, R9 ;  /* 0x0000001fff007819 */ /* 0x004fe20000011409 */
[----:B------:R-:W0:Y:S01]  /*10d0*/  F2I.U32.TRUNC.NTZ R14, R14 ;  /* 0x0000000e000e7305 */ /* 0x000e22000020f000 */
[----:B------:R-:W-:Y:S02]  /*10e0*/  LEA.HI R13, R13, R8, RZ, 0x2 ;  /* 0x000000080d0d7211 */ /* 0x000fe400078f10ff */
[----:B------:R-:W-:Y:S01]  /*10f0*/  LEA.HI R9, R0, R11, RZ, 0x2 ;  /* 0x0000000b00097211 */ /* 0x000fe200078f10ff */
[----:B------:R-:W-:Y:S01]  /*1100*/  VOTEU.ALL UP1, P0 ;  /* 0x00000000003f7886 */ /* 0x000fe20000020000 */
[----:B---3--:R-:W-:Y:S01]  /*1110*/  ISETP.NE.OR P1, PT, R12, RZ, !P1 ;  /* 0x000000ff0c00720c */ /* 0x008fe20004f25670 */
[----:B------:R-:W-:Y:S01]  /*1120*/  VOTEU.ALL UP0, P0 ;  /* 0x00000000003f7886 */ /* 0x000fe20000000000 */
[----:B------:R-:W-:Y:S02]  /*1130*/  SHF.R.S32.HI R0, RZ, 0x1f, R5 ;  /* 0x0000001fff007819 */ /* 0x000fe40000011405 */
[----:B------:R-:W-:Y:S01]  /*1140*/  LOP3.LUT R6, R9, 0xfffffffc, RZ, 0xc0, !PT ;  /* 0xfffffffc09067812 */ /* 0x000fe200078ec0ff */
[----:B------:R-:W1:Y:S01]  /*1150*/  @!UP1 S2UR UR7, SR_CgaCtaId ;  /* 0x00000000000799c3 */ /* 0x000e620000008800 */
[----:B------:R-:W-:Y:S01]  /*1160*/  LOP3.LUT R13, R13, 0x3ffffffc, RZ, 0xc0, !PT ;  /* 0x3ffffffc0d0d7812 */ /* 0x000fe200078ec0ff */
[----:B------:R-:W-:Y:S01]  /*1170*/  @!UP1 UMOV UR6, 0x400 ;  /* 0x0000040000069882 */ /* 0x000fe20000000000 */
[----:B------:R-:W-:Y:S01]  /*1180*/  LEA.HI R0, R0, R5, RZ, 0x2 ;  /* 0x0000000500007211 */ /* 0x000fe200078f10ff */
[----:B------:R-:W-:Y:S01]  /*1190*/  IMAD.IADD R11, R11, 0x1, -R6 ;  /* 0x000000010b0b7824 */ /* 0x000fe200078e0a06 */
[----:B----4-:R-:W-:Y:S01]  /*11a0*/  I2FP.F32.U32 R9, R4 ;  /* 0x0000000400097245 */ /* 0x010fe20000201000 */
[----:B------:R-:W-:Y:S01]  /*11b0*/  IMAD.IADD R8, R8, 0x1, -R13 ;  /* 0x0000000108087824 */ /* 0x000fe200078e0a0d */
[----:B------:R-:W-:Y:S01]  /*11c0*/  LOP3.LUT R0, R0, 0xfffffffc, RZ, 0xc0, !PT ;  /* 0xfffffffc00007812 */ /* 0x000fe200078ec0ff */
[----:B------:R-:W-:Y:S01]  /*11d0*/  VOTEU.ALL UP2, P1 ;  /* 0x00000000003f7886 */ /* 0x000fe20000840000 */
[----:B0-----:R-:W-:-:S02]  /*11e0*/  IMAD.MOV R14, RZ, RZ, -R14 ;  /* 0x000000ffff0e7224 */ /* 0x001fc400078e0a0e */
[----:B------:R-:W-:Y:S01]  /*11f0*/  FMUL R12, R9, UR4 ;  /* 0x00000004090c7c20 */ /* 0x000fe20008400000 */
[----:B------:R-:W-:Y:S01]  /*1200*/  IMAD R8, R8, 0x4, R11 ;  /* 0x0000000408087824 */ /* 0x000fe200078e020b */
[----:B------:R-:W-:Y:S01]  /*1210*/  UMOV UR4, 0x20 ;  /* 0x0000002000047882 */ /* 0x000fe20000000000 */
[----:B------:R-:W-:Y:S01]  /*1220*/  IMAD.IADD R6, R5, 0x1, -R0 ;  /* 0x0000000105067824 */ /* 0x000fe200078e0a00 */
[----:B------:R-:W0:Y:S01]  /*1230*/  @!UP2 S2UR UR10, SR_CgaCtaId ;  /* 0x00000000000aa9c3 */ /* 0x000e220000008800 */
[----:B-----5:R-:W-:Y:S01]  /*1240*/  IMAD R20, R15, R14, UR13 ;  /* 0x0000000d0f147e24 */ /* 0x020fe2000f8e020e */
[C---:B------:R-:W-:Y:S01]  /*1250*/  LEA.HI R0, R8.reuse, R8, RZ, 0x1 ;  /* 0x0000000808007211 */ /* 0x040fe200078f08ff */
[----:B------:R-:W2:Y:S01]  /*1260*/  F2I.U32.TRUNC.NTZ R12, R12 ;  /* 0x0000000c000c7305 */ /* 0x000ea2000020f000 */
[----:B------:R-:W-:Y:S01]  /*1270*/  IMAD.SHL.U32 R9, R8, 0x4, RZ ;  /* 0x0000000408097824 */ /* 0x000fe200078e00ff */
[----:B------:R-:W-:-:S04]  /*1280*/  @!UP1 UIADD3 UR4, -UR4, 0x100000, URZ ;  /* 0x0010000004049890 */ /* 0x000fc8000fffe13f */
[----:B------:R-:W-:Y:S02]  /*1290*/  @!UP1 USHF.L.U32 UR5, UR4, 0xb, URZ ;  /* 0x0000000b04059899 */ /* 0x000fe4000800063f */
[----:B------:R-:W-:Y:S01]  /*12a0*/  @!UP1 USHF.L.U32 UR4, UR4, 0x1, URZ ;  /* 0x0000000104049899 */ /* 0x000fe2000800063f */
[----:B------:R-:W-:Y:S01]  /*12b0*/  LOP3.LUT R11, R0, 0xfffffffe, RZ, 0xc0, !PT ;  /* 0xfffffffe000b7812 */ /* 0x000fe200078ec0ff */
[----:B------:R-:W-:Y:S01]  /*12c0*/  @!UP2 UMOV UR9, 0x400 ;  /* 0x000004000009a882 */ /* 0x000fe20000000000 */
[----:B------:R-:W3:Y:S01]  /*12d0*/  LDC R15, c[0x0][0x148] ;  /* 0x00005200ff0f7b82 */ /* 0x000ee20000000800 */
[C---:B------:R-:W-:Y:S01]  /*12e0*/  LOP3.LUT R26, R8.reuse, 0xc, R9, 0x78, !PT ;  /* 0x0000000c081a7812 */ /* 0x040fe200078e7809 */
[----:B-1----:R-:W-:Y:S01]  /*12f0*/  @!UP1 ULEA UR8, UR7, UR6, 0x18 ;  /* 0x0000000607089291 */ /* 0x002fe2000f8ec03f */
[----:B------:R-:W-:Y:S01]  /*1300*/  IMAD.IADD R11, R8, 0x1, -R11 ;  /* 0x00000001080b7824 */ /* 0x000fe200078e0a0b */
[----:B------:R-:W-:-:S04]  /*1310*/  @!UP2 UIADD3 UR6, -UR11, 0x100000, URZ ;  /* 0x001000000b06a890 */ /* 0x000fc8000fffe13f */
[----:B------:R-:W-:Y:S02]  /*1320*/  @!UP2 USHF.L.U32 UR7, UR6, 0xb, URZ ;  /* 0x0000000b0607a899 */ /* 0x000fe4000800063f */
[----:B------:R-:W-:Y:S01]  /*1330*/  @!UP2 USHF.L.U32 UR6, UR6, 0x1, URZ ;  /* 0x000000010606a899 */ /* 0x000fe2000800063f */
[----:B------:R-:W-:Y:S01]  /*1340*/  ISETP.EQ.U32.AND P2, PT, R16, 0x1, PT ;  /* 0x000000011000780c */ /* 0x000fe20003f42070 */
[----:B------:R-:W-:Y:S01]  /*1350*/  VOTEU.ALL UP3, P1 ;  /* 0x00000000003f7886 */ /* 0x000fe20000860000 */
[----:B------:R-:W-:Y:S01]  /*1360*/  VOTEU.ALL UP4, P1 ;  /* 0x00000000003f7886 */ /* 0x000fe20000880000 */
[----:B------:R-:W-:Y:S01]  /*1370*/  ISETP.NE.AND P3, PT, R11, R20, PT ;  /* 0x000000140b00720c */ /* 0x000fe20003f65270 */
[----:B------:R-:W-:Y:S01]  /*1380*/  VOTEU.ALL UP5, P1 ;  /* 0x00000000003f7886 */ /* 0x000fe200008a0000 */
[----:B--2---:R-:W-:Y:S01]  /*1390*/  IMAD.MOV R32, RZ, RZ, -R12 ;  /* 0x000000ffff207224 */ /* 0x004fe200078e0a0c */
[----:B------:R-:W-:Y:S01]  /*13a0*/  VOTEU.ALL UP1, P0 ;  /* 0x00000000003f7886 */ /* 0x000fe20000020000 */
[----:B------:R-:W-:Y:S01]  /*13b0*/  LOP3.LUT P0, RZ, R2, 0x7, RZ, 0xc0, !PT ;  /* 0x0000000702ff7812 */ /* 0x000fe2000780c0ff */
[----:B------:R-:W1:Y:S02]  /*13c0*/  FENCE.VIEW.ASYNC.S ;  /* 0x00000000000073c6 */ /* 0x000e640000000000 */
[----:B-1----:R1:W2:Y:S01]  /*13d0*/  @!UP0 SYNCS.EXCH.64 URZ, [UR8+0x670], UR4 ;  /* 0x00067004083f85b2 */ /* 0x0022a20008000100 */
[----:B------:R-:W-:Y:S01]  /*13e0*/  R2UR UR12, R17 ;  /* 0x00000000110c72ca */ /* 0x000fe200000e0000 */
[----:B0-----:R-:W-:Y:S01]  /*13f0*/  @!UP2 ULEA UR9, UR10, UR9, 0x18 ;  /* 0x000000090a09a291 */ /* 0x001fe2000f8ec03f */
[----:B------:R-:W-:Y:S01]  /*1400*/  ISETP.LT.U32.AND P0, PT, R26, 0x2, !P0 ;  /* 0x000000021a00780c */ /* 0x000fe20004701070 */
[----:B------:R-:W-:Y:S01]  /*1410*/  VOTEU.ALL UP2, P1 ;  /* 0x00000000003f7886 */ /* 0x000fe20000840000 */
[----:B------:R-:W-:-:S02]  /*1420*/  ISETP.NE.AND P1, PT, R6, 0x3, PT ;  /* 0x000000030600780c */ /* 0x000fc40003f25270 */
[----:B------:R-:W-:Y:S02]  /*1430*/  @P3 LEA.HI R0, R26, R26, RZ, 0x1 ;  /* 0x0000001a1a003211 */ /* 0x000fe400078f08ff */
[----:B------:R-:W-:Y:S01]  /*1440*/  ISETP.EQ.OR P1, PT, R6, RZ, !P1 ;  /* 0x000000ff0600720c */ /* 0x000fe20004f22670 */
[----:B---3--:R-:W-:Y:S01]  /*1450*/  IMAD R9, R15, R32, R4 ;  /* 0x000000200f097224 */ /* 0x008fe200078e0204 */
[----:B------:R-:W-:Y:S02]  /*1460*/  @P3 SHF.R.S32.HI R0, RZ, 0x1, R0 ;  /* 0x00000001ff003819 */ /* 0x000fe40000011400 */
[----:B------:R-:W-:Y:S02]  /*1470*/  ISETP.EQ.AND P1, PT, R10, RZ, P1 ;  /* 0x000000ff0a00720c */ /* 0x000fe40000f22270 */
[----:B------:R-:W-:Y:S01]  /*1480*/  @P3 ISETP.NE.AND P5, PT, R0, R9, PT ;  /* 0x000000090000320c */ /* 0x000fe20003fa5270 */
[----:B------:R1:W0:Y:S01]  /*1490*/  @!UP1 SYNCS.EXCH.64 URZ, [UR8+0x678], UR4 ;  /* 0x00067804083f95b2 */ /* 0x0002220008000100 */
[----:B------:R-:W-:Y:S01]  /*14a0*/  NOP ;  /* 0x0000000000007918 */ /* 0x000fe20000000000 */
[----:B------:R-:W-:-:S02]  /*14b0*/  SEL R9, RZ, 0x1, !P0 ;  /* 0x00000001ff097807 */ /* 0x000fc40004000000 */
[----:B------:R-:W-:Y:S02]  /*14c0*/  @P3 SEL R28, RZ, 0x1, P5 ;  /* 0x00000001ff1c3807 */ /* 0x000fe40002800000 */
[----:B------:R-:W-:Y:S02]  /*14d0*/  SEL R18, RZ, 0x1, !P1 ;  /* 0x00000001ff127807 */ /* 0x000fe40004800000 */
[----:B------:R-:W-:Y:S02]  /*14e0*/  LOP3.LUT R28, R28, R9, RZ, 0xc0, !PT ;  /* 0x000000091c1c7212 */ /* 0x000fe400078ec0ff */
[----:B------:R-:W-:Y:S01]  /*14f0*/  SEL R18, R18, 0x2, P6 ;  /* 0x0000000212127807 */ /* 0x000fe20003000000 */
[----:B------:R1:W3:Y:S01]  /*1500*/  @!UP2 SYNCS.EXCH.64 URZ, [UR9+0x650], UR6 ;  /* 0x00065006093fa5b2 */ /* 0x0002e20008000100 */
[----:B------:R1:W4:Y:S01]  /*1510*/  @!UP3 SYNCS.EXCH.64 URZ, [UR9+0x658], UR6 ;  /* 0x00065806093fb5b2 */ /* 0x0003220008000100 */
[----:B------:R1:W0:Y:S01]  /*1520*/  @!UP4 SYNCS.EXCH.64 URZ, [UR9+0x660], UR6 ;  /* 0x00066006093fc5b2 */ /* 0x0002220008000100 */
[----:B------:R1:W0:Y:S01]  /*1530*/  @!UP5 SYNCS.EXCH.64 URZ, [UR9+0x668], UR6 ;  /* 0x00066806093fd5b2 */ /* 0x0002220008000100 */
[----:B------:R-:W-:Y:S01]  /*1540*/  NOP ;  /* 0x0000000000007918 */ /* 0x000fe20000000000 */
[----:B-12---:R-:W-:Y:S05]  /*1550*/  @!P2 BRA `(.L_x_4) ;  /* 0x000000000008a947 */ /* 0x006fea0003800000 */
[----:B0--34-:R-:W-:Y:S01]  /*1560*/  UCGABAR_ARV ;  /* 0x00000000000079c7 */ /* 0x019fe20008000000 */
[----:B------:R-:W-:Y:S05]  /*1570*/  BRA `(.L_x_5) ;  /* 0x0000000000047947 */ /* 0x000fea0003800000 */
.L_x_4:
[----:B0--34-:R-:W-:Y:S01]  /*1580*/  NOP ;  /* 0x0000000000007918 */ /* 0x019fe20000000000 */
.L_x_5:
[----:B------:R-:W-:Y:S01]  /*1590*/  ULDC.64 UR4, c[0x0][0x598] ;  /* 0x0001660000047ab9 */ /* 0x000fe20000000a00 */
[----:B------:R-:W-:Y:S01]  /*15a0*/  ULDC.64 UR36, c[0x0][0x208] ;  /* 0x0000820000247ab9 */ /* 0x000fe20000000a00 */
[----:B------:R-:W-:-:S04]  /*15b0*/  ISETP.NE.U32.AND P0, PT, RZ, UR4, PT ;  /* 0x00000004ff007c0c */ /* 0x000fc8000bf05070 */
[----:B------:R-:W-:-:S13]  /*15c0*/  ISETP.NE.AND.EX P0, PT, RZ, UR5, PT, P0 ;  /* 0x00000005ff007c0c */ /* 0x000fda000bf05300 */
[----:B------:R-:W-:Y:S05]  /*15d0*/  @!P0 BRA `(.L_x_6) ;  /* 0x00000000001c8947 */ /* 0x000fea0003800000 */
[----:B------:R-:W0:Y:S02]  /*15e0*/  LDC.64 R8, c[0x0][0x598] ;  /* 0x00016600ff087b82 */ /* 0x000e240000000a00 */
[----:B0-----:R-:W2:Y:S02]  /*15f0*/  LDG.E.64 R8, desc[UR36][R8.64] ;  /* 0x0000002408087981 */ /* 0x001ea4000c1e1b00 */
[----:B--2---:R-:W-:-:S04]  /*1600*/  ISETP.NE.U32.AND P0, PT, R8, RZ, PT ;  /* 0x000000ff0800720c */ /* 0x004fc80003f05070 */
[----:B------:R-:W-:-:S13]  /*1610*/  ISETP.NE.AND.EX P0, PT, R9, RZ, PT, P0 ;  /* 0x000000ff0900720c */ /* 0x000fda0003f05300 */
[----:B------:R-:W-:Y:S05]  /*1620*/  @!P0 BRA `(.L_x_6) ;  /* 0x0000000000088947 */ /* 0x000fea0003800000 */
[----:B------:R0:W5:Y:S01]  /*1630*/  LD.E R29, desc[UR36][R8.64] ;  /* 0x00000024081d7980 */ /* 0x000162000c101900 */
[----:B------:R-:W-:Y:S05]  /*1640*/  BRA `(.L_x_7) ;  /* 0x0000000000247947 */ /* 0x000fea0003800000 */
.L_x_6:
[----:B------:R-:W-:Y:S02]  /*1650*/  ULDC.64 UR4, c[0x0][0x588] ;  /* 0x0001620000047ab9 */ /* 0x000fe40000000a00 */
[----:B------:R-:W-:-:S04]  /*1660*/  ISETP.NE.U32.AND P0, PT, RZ, UR4, PT ;  /* 0x00000004ff007c0c */ /* 0x000fc8000bf05070 */
[----:B------:R-:W-:-:S13]  /*1670*/  ISETP.NE.AND.EX P0, PT, RZ, UR5, PT, P0 ;  /* 0x00000005ff007c0c */ /* 0x000fda000bf05300 */
[----:B------:R-:W-:Y:S05]  /*1680*/  @!P0 BRA `(.L_x_8) ;  /* 0x00000000000c8947 */ /* 0x000fea0003800000 */
[----:B------:R-:W0:Y:S02]  /*1690*/  LDC.64 R8, c[0x0][0x588] ;  /* 0x00016200ff087b82 */ /* 0x000e240000000a00 */
[----:B0-----:R1:W5:Y:S01]  /*16a0*/  LDG.E R29, desc[UR36][R8.64] ;  /* 0x00000024081d7981 */ /* 0x001362000c1e1900 */
[----:B------:R-:W-:Y:S05]  /*16b0*/  BRA `(.L_x_7) ;  /* 0x0000000000087947 */ /* 0x000fea0003800000 */
.L_x_8:
[----:B------:R-:W-:Y:S02]  /*16c0*/  ULDC UR4, c[0x0][0x580] ;  /* 0x0001600000047ab9 */ /* 0x000fe40000000800 */
[----:B------:R-:W-:-:S07]  /*16d0*/  IMAD.U32 R29, RZ, RZ, UR4 ;  /* 0x00000004ff1d7e24 */ /* 0x000fce000f8e00ff */
.L_x_7:
[----:B------:R-:W-:Y:S02]  /*16e0*/  ULDC.64 UR4, c[0x0][0x5a0] ;  /* 0x0001680000047ab9 */ /* 0x000fe40000000a00 */
[----:B------:R-:W-:-:S04]  /*16f0*/  ISETP.NE.U32.AND P0, PT, RZ, UR4, PT ;  /* 0x00000004ff007c0c */ /* 0x000fc8000bf05070 */
[----:B------:R-:W-:-:S13]  /*1700*/  ISETP.NE.AND.EX P0, PT, RZ, UR5, PT, P0 ;  /* 0x00000005ff007c0c */ /* 0x000fda000bf05300 */
[----:B------:R-:W-:Y:S05]  /*1710*/  @!P0 BRA `(.L_x_9) ;  /* 0x00000000001c8947 */ /* 0x000fea0003800000 */
[----:B01----:R-:W0:Y:S02]  /*1720*/  LDC.64 R8, c[0x0][0x5a0] ;  /* 0x00016800ff087b82 */ /* 0x003e240000000a00 */
[----:B0-----:R-:W2:Y:S02]  /*1730*/  LDG.E.64 R8, desc[UR36][R8.64] ;  /* 0x0000002408087981 */ /* 0x001ea4000c1e1b00 */
[----:B--2---:R-:W-:-:S04]  /*1740*/  ISETP.NE.U32.AND P0, PT, R8, RZ, PT ;  /* 0x000000ff0800720c */ /* 0x004fc80003f05070 */
[----:B------:R-:W-:-:S13]  /*1750*/  ISETP.NE.AND.EX P0, PT, R9, RZ, PT, P0 ;  /* 0x000000ff0900720c */ /* 0x000fda0003f05300 */
[----:B------:R-:W-:Y:S05]  /*1760*/  @!P0 BRA `(.L_x_9) ;  /* 0x0000000000088947 */ /* 0x000fea0003800000 */
[----:B------:R0:W5:Y:S01]  /*1770*/  LD.E R30, desc[UR36][R8.64] ;  /* 0x00000024081e7980 */ /* 0x000162000c101900 */
[----:B------:R-:W-:Y:S05]  /*1780*/  BRA `(.L_x_10) ;  /* 0x0000000000247947 */ /* 0x000fea0003800000 */
.L_x_9:
[----:B------:R-:W-:Y:S02]  /*1790*/  ULDC.64 UR4, c[0x0][0x590] ;  /* 0x0001640000047ab9 */ /* 0x000fe40000000a00 */
[----:B------:R-:W-:-:S04]  /*17a0*/  ISETP.NE.U32.AND P0, PT, RZ, UR4, PT ;  /* 0x00000004ff007c0c */ /* 0x000fc8000bf05070 */
[----:B------:R-:W-:-:S13]  /*17b0*/  ISETP.NE.AND.EX P0, PT, RZ, UR5, PT, P0 ;  /* 0x00000005ff007c0c */ /* 0x000fda000bf05300 */
[----:B------:R-:W-:Y:S05]  /*17c0*/  @!P0 BRA `(.L_x_11) ;  /* 0x00000000000c8947 */ /* 0x000fea0003800000 */
[----:B------:R-:W2:Y:S02]  /*17d0*/  LDC.64 R30, c[0x0][0x590] ;  /* 0x00016400ff1e7b82 */ /* 0x000ea40000000a00 */
[----:B--2---:R2:W5:Y:S01]  /*17e0*/  LDG.E R30, desc[UR36][R30.64] ;  /* 0x000000241e1e7981 */ /* 0x004562000c1e1900 */
[----:B------:R-:W-:Y:S05]  /*17f0*/  BRA `(.L_x_10) ;  /* 0x0000000000087947 */ /* 0x000fea0003800000 */
.L_x_11:
[----:B------:R-:W-:Y:S02]  /*1800*/  ULDC UR4, c[0x0][0x584] ;  /* 0x0001610000047ab9 */ /* 0x000fe40000000800 */
[----:B------:R-:W-:-:S07]  /*1810*/  IMAD.U32 R30, RZ, RZ, UR4 ;  /* 0x00000004ff1e7e24 */ /* 0x000fce000f8e00ff */
.L_x_10:
[----:B------:R-:W3:Y:S01]  /*1820*/  LDC R23, c[0x0][0x65c] ;  /* 0x00019700ff177b82 */ /* 0x000ee20000000800 */
[----:B------:R-:W-:Y:S01]  /*1830*/  ULDC UR6, c[0x0][0x28c] ;  /* 0x0000a30000067ab9 */ /* 0x000fe20000000800 */
[----:B------:R-:W-:Y:S01]  /*1840*/  ISETP.NE.AND P0, PT, R10, 0x2, PT ;  /* 0x000000020a00780c */ /* 0x000fe20003f05270 */
[----:B------:R-:W-:Y:S01]  /*1850*/  UIADD3 UR6, UR6, 0xf, URZ ;  /* 0x0000000f06067890 */ /* 0x000fe2000fffe03f */
[----:B01----:R-:W-:Y:S01]  /*1860*/  IMAD.U32 R8, RZ, RZ, UR13 ;  /* 0x0000000dff087e24 */ /* 0x003fe2000f8e00ff */
[----:B------:R-:W-:Y:S01]  /*1870*/  UMOV UR39, URZ ;  /* 0x0000003f00277c82 */ /* 0x000fe20008000000 */
[----:B------:R-:W-:Y:S01]  /*1880*/  IMAD.MOV.U32 R9, RZ, RZ, RZ ;  /* 0x000000ffff097224 */ /* 0x000fe200078e00ff */
[----:B------:R-:W-:Y:S01]  /*1890*/  USHF.R.S32.HI UR7, URZ, 0x1f, UR6 ;  /* 0x0000001f3f077899 */ /* 0x000fe20008011406 */
[----:B------:R-:W-:Y:S01]  /*18a0*/  UMOV UR38, URZ ;  /* 0x0000003f00267c82 */ /* 0x000fe20008000000 */
[----:B------:R-:W-:Y:S02]  /*18b0*/  ULDC.64 UR8, c[0x0][0x650] ;  /* 0x0001940000087ab9 */ /* 0x000fe40000000a00 */
[----:B------:R-:W-:Y:S01]  /*18c0*/  ULEA.HI UR7, UR7, UR6, URZ, 0x4 ;  /* 0x0000000607077291 */ /* 0x000fe2000f8f203f */
[----:B---3--:R-:W-:-:S04]  /*18d0*/  ISETP.NE.AND P1, PT, R23, 0x1, PT ;  /* 0x000000011700780c */ /* 0x008fc80003f25270 */
[----:B------:R-:W-:-:S09]  /*18e0*/  P2R R0, PR, RZ, 0x2 ;  /* 0x00000002ff007803 */ /* 0x000fd20000000000 */
[----:B------:R-:W0:Y:S01]  /*18f0*/  @P1 LDC R11, c[0x0][0x10] ;  /* 0x00000400ff0b1b82 */ /* 0x000e220000000800 */
[----:B------:R-:W-:Y:S02]  /*1900*/  @P1 IMAD.MOV.U32 R5, RZ, RZ, RZ ;  /* 0x000000ffff051224 */ /* 0x000fe400078e00ff */
[----:B------:R-:W-:-:S05]  /*1910*/  @P1 IMAD.MOV.U32 R19, RZ, RZ, RZ ;  /* 0x000000ffff131224 */ /* 0x000fca00078e00ff */
[----:B------:R-:W1:Y:S01]  /*1920*/  @!P1 LDC R13, c[0x0][0xc] ;  /* 0x00000300ff0d9b82 */ /* 0x000e620000000800 */
[----:B------:R-:W-:Y:S01]  /*1930*/  ULDC UR4, c[0x0][0xc] ;  /* 0x0000030000047ab9 */ /* 0x000fe20000000800 */
[----:B------:R-:W-:Y:S02]  /*1940*/  ULDC UR5, c[0x0][0x10] ;  /* 0x0000040000057ab9 */ /* 0x000fe40000000800 */
[----:B------:R-:W-:-:S04]  /*1950*/  UIMAD.WIDE.U32 UR4, UR4, UR5, URZ ;  /* 0x00000005040472a5 */ /* 0x000fc8000f8e003f */
[----:B------:R-:W3:Y:S01]  /*1960*/  LDC R16, c[0x0][0x14] ;  /* 0x00000500ff107b82 */ /* 0x000ee20000000800 */
[----:B0-----:R-:W-:-:S04]  /*1970*/  @P1 IMAD.WIDE.U32 R10, R11, UR13, R4 ;  /* 0x0000000d0b0a1c25 */ /* 0x001fc8000f8e0004 */
[----:B------:R-:W-:Y:S02]  /*1980*/  @P1 IMAD.IADD R19, R11, 0x1, R19 ;  /* 0x000000010b131824 */ /* 0x000fe400078e0213 */
[----:B------:R-:W-:Y:S02]  /*1990*/  @P1 IMAD.MOV.U32 R22, RZ, RZ, R10 ;  /* 0x000000ffff161224 */ /* 0x000fe400078e000a */
[----:B-1----:R-:W-:-:S04]  /*19a0*/  @!P1 IMAD.WIDE.U32 R8, R4, R13, R8 ;  /* 0x0000000d04089225 */ /* 0x002fc800078e0008 */
[----:B------:R-:W-:Y:S02]  /*19b0*/  @!P1 IMAD.MOV.U32 R22, RZ, RZ, R8 ;  /* 0x000000ffff169224 */ /* 0x000fe400078e0008 */
[----:B------:R-:W-:Y:S02]  /*19c0*/  @!P1 IMAD.MOV.U32 R19, RZ, RZ, R9 ;  /* 0x000000ffff139224 */ /* 0x000fe400078e0009 */
[C---:B---3--:R-:W-:Y:S02]  /*19d0*/  IMAD R11, R16.reuse, UR5, RZ ;  /* 0x00000005100b7c24 */ /* 0x048fe4000f8e02ff */
[----:B------:R-:W-:Y:S01]  /*19e0*/  IMAD.WIDE.U32 R16, R16, UR4, RZ ;  /* 0x0000000410107c25 */ /* 0x000fe2000f8e00ff */
[----:B------:R-:W-:-:S03]  /*19f0*/  USHF.R.S32.HI UR4, URZ, 0x4, UR7 ;  /* 0x000000043f047899 */ /* 0x000fc60008011407 */
[----:B------:R-:W-:Y:S01]  /*1a00*/  IMAD.IADD R0, R17, 0x1, R11 ;  /* 0x0000000111007824 */ /* 0x000fe200078e020b */
[----:B------:R-:W-:Y:S08]  /*1a10*/  @P0 BRA `(.L_x_12) ;  /* 0x0000000000200947 */ /* 0x000ff00003800000 */
[----:B------:R-:W-:Y:S01]  /*1a20*/  UISETP.GE.U32.AND UP0, UPT, UR4, 0x64, UPT ;  /* 0x000000640400788c */ /* 0x000fe2000bf06070 */
[----:B------:R-:W-:Y:S01]  /*1a30*/  IADD3 R22, P0, R22, R16, RZ ;  /* 0x0000001016167210 */ /* 0x000fe20007f1e0ff */
[----:B------:R-:W-:Y:S01]  /*1a40*/  UIMAD.WIDE.U32 UR6, UR4, 0x51eb851f, URZ ;  /* 0x51eb851f040678a5 */ /* 0x000fe2000f8e003f */
[----:B------:R-:W-:-:S03]  /*1a50*/  UMOV UR38, URZ ;  /* 0x0000003f00267c82 */ /* 0x000fc60008000000 */
[----:B------:R-:W-:Y:S01]  /*1a60*/  USHF.R.U32.HI UR6, URZ, 0x5, UR7 ;  /* 0x000000053f067899 */ /* 0x000fe20008011607 */
[----:B------:R-:W-:-:S03]  /*1a70*/  IMAD.X R19, R0, 0x1, R19, P0 ;  /* 0x0000000100137824 */ /* 0x000fc600000e0613 */
[----:B------:R-:W-:Y:S02]  /*1a80*/  UIMAD UR39, UR6, -0x64, UR4 ;  /* 0xffffff9c062778a4 */ /* 0x000fe4000f8e0204 */
[----:B------:R-:W-:-:S12]  /*1a90*/  @UP0 ULOP3.LUT UR38, UR6, 0x1, URZ, 0xc0, !UPT ;  /* 0x0000000106260892 */ /* 0x000fd8000f8ec03f */
.L_x_12:
[----:B------:R-:W-:Y:S01]  /*1aa0*/  ISETP.GE.U32.AND P0, PT, R22, UR8, PT ;  /* 0x0000000816007c0c */ /* 0x000fe2000bf06070 */
[----:B------:R-:W-:Y:S01]  /*1ab0*/  IMAD.MOV.U32 R24, RZ, RZ, -0x1 ;  /* 0xffffffffff187424 */ /* 0x000fe200078e00ff */
[----:B------:R-:W-:Y:S01]  /*1ac0*/  PRMT R8, RZ, 0x7610, R8 ;  /* 0x00007610ff087816 */ /* 0x000fe20000000008 */
[----:B------:R-:W-:Y:S01]  /*1ad0*/  IMAD.MOV.U32 R25, RZ, RZ, -0x1 ;  /* 0xffffffffff197424 */ /* 0x000fe200078e00ff */
[----:B------:R-:W-:Y:S01]  /*1ae0*/  ISETP.GE.U32.AND.EX P0, PT, R19, UR9, PT, P0 ;  /* 0x0000000913007c0c */ /* 0x000fe2000bf06100 */
[----:B------:R-:W-:-:S12]  /*1af0*/  IMAD.MOV.U32 R27, RZ, RZ, -0x1 ;  /* 0xffffffffff1b7424 */ /* 0x000fd800078e00ff */
[----:B------:R-:W-:Y:S05]  /*1b00*/  @P0 BRA `(.L_x_13) ;  /* 0x00000004002c0947 */ /* 0x000fea0003800000 */
[----:B------:R-:W0:Y:S01]  /*1b10*/  LDC.64 R24, c[0x0][0x628] ;  /* 0x00018a00ff187b82 */ /* 0x000e220000000a00 */
[----:B------:R-:W-:Y:S02]  /*1b20*/  IMAD.MOV.U32 R8, RZ, RZ, R22 ;  /* 0x000000ffff087224 */ /* 0x000fe400078e0016 */
[----:B------:R-:W-:-:S05]  /*1b30*/  IMAD.MOV.U32 R9, RZ, RZ, R19 ;  /* 0x000000ffff097224 */ /* 0x000fca00078e0013 */
[----:B------:R-:W1:Y:S08]  /*1b40*/  LDC R14, c[0x0][0x630] ;  /* 0x00018c00ff0e7b82 */ /* 0x000e700000000800 */
[----:B------:R-:W3:Y:S01]  /*1b50*/  LDC.64 R34, c[0x0][0x620] ;  /* 0x00018800ff227b82 */ /* 0x000ee20000000a00 */
[----:B0-----:R-:W-:-:S04]  /*1b60*/  ISETP.NE.U32.AND P0, PT, R24, RZ, PT ;  /* 0x000000ff1800720c */ /* 0x001fc80003f05070 */
[----:B------:R-:W-:-:S13]  /*1b70*/  ISETP.NE.AND.EX P0, PT, R25, RZ, PT, P0 ;  /* 0x000000ff1900720c */ /* 0x000fda0003f05300 */
[----:B-1-3--:R-:W-:Y:S05]  /*1b80*/  @!P0 BRA `(.L_x_14) ;  /* 0x0000000000288947 */ /* 0x00afea0003800000 */
[----:B------:R-:W0:Y:S02]  /*1b90*/  LDC R13, c[0x0][0x634] ;  /* 0x00018d00ff0d7b82 */ /* 0x000e240000000800 */
[----:B0-----:R-:W-:-:S05]  /*1ba0*/  IADD3 R13, P0, R22, R13, RZ ;  /* 0x0000000d160d7210 */ /* 0x001fca0007f1e0ff */
[----:B------:R-:W-:-:S04]  /*1bb0*/  IMAD.X R21, RZ, RZ, R19, P0 ;  /* 0x000000ffff157224 */ /* 0x000fc800000e0613 */
[----:B------:R-:W-:-:S04]  /*1bc0*/  IMAD.WIDE.U32 R8, R21, R24, RZ ;  /* 0x0000001815087225 */ /* 0x000fc800078e00ff */
[----:B------:R-:W-:-:S04]  /*1bd0*/  IMAD.WIDE.U32 R10, P0, R13, R25, R8 ;  /* 0x000000190d0a7225 */ /* 0x000fc80007800008 */
[----:B------:R-:W-:-:S04]  /*1be0*/  IMAD.WIDE.U32 R8, R13, R24, RZ ;  /* 0x000000180d087225 */ /* 0x000fc800078e00ff */
[----:B------:R-:W-:Y:S01]  /*1bf0*/  IMAD.X R13, RZ, RZ, RZ, P0 ;  /* 0x000000ffff0d7224 */ /* 0x000fe200000e06ff */
[----:B------:R-:W-:Y:S01]  /*1c00*/  IADD3 RZ, P0, R9, R10, RZ ;  /* 0x0000000a09ff7210 */ /* 0x000fe20007f1e0ff */
[----:B------:R-:W-:-:S04]  /*1c10*/  IMAD.MOV.U32 R12, RZ, RZ, R11 ;  /* 0x000000ffff0c7224 */ /* 0x000fc800078e000b */
[----:B------:R-:W-:-:S08]  /*1c20*/  IMAD.WIDE.U32.X R8, R21, R25, R12, P0 ;  /* 0x0000001915087225 */ /* 0x000fd000000e040c */
.L_x_14:
[-CC-:B------:R-:W-:Y:S01]  /*1c30*/  SHF.R.U64 R37, R8, R14.reuse, R9.reuse ;  /* 0x0000000e08257219 */ /* 0x180fe20000001209 */
[----:B------:R-:W0:Y:S01]  /*1c40*/  LDC.64 R38, c[0x0][0x640] ;  /* 0x00019000ff267b82 */ /* 0x000e220000000a00 */
[----:B------:R-:W-:Y:S01]  /*1c50*/  SHF.R.U32.HI R8, RZ, R14, R9 ;  /* 0x0000000eff087219 */ /* 0x000fe20000011609 */
[----:B------:R-:W-:Y:S01]  /*1c60*/  IMAD.MOV.U32 R33, RZ, RZ, 0x1 ;  /* 0x00000001ff217424 */ /* 0x000fe200078e00ff */
[----:B------:R-:W-:-:S05]  /*1c70*/  IADD3 R11, P0, RZ, -R37, RZ ;  /* 0x80000025ff0b7210 */ /* 0x000fca0007f1e0ff */
[----:B------:R-:W1:Y:S01]  /*1c80*/  LDC R12, c[0x0][0x618] ;  /* 0x00018600ff0c7b82 */ /* 0x000e620000000800 */
[----:B------:R-:W-:Y:S02]  /*1c90*/  IMAD.X R9, RZ, RZ, ~R8, P0 ;  /* 0x000000ffff097224 */ /* 0x000fe400000e0e08 */
[----:B------:R-:W-:Y:S02]  /*1ca0*/  IMAD.MOV.U32 R8, RZ, RZ, R22 ;  /* 0x000000ffff087224 */ /* 0x000fe400078e0016 */
[-C--:B------:R-:W-:Y:S02]  /*1cb0*/  IMAD R10, R9, R34.reuse, RZ ;  /* 0x00000022090a7224 */ /* 0x080fe400078e02ff */
[----:B------:R-:W-:Y:S01]  /*1cc0*/  IMAD.MOV.U32 R9, RZ, RZ, R19 ;  /* 0x000000ffff097224 */ /* 0x000fe200078e0013 */
[----:B------:R-:W3:Y:S01]  /*1cd0*/  LDC R14, c[0x0][0x608] ;  /* 0x00018200ff0e7b82 */ /* 0x000ee20000000800 */
[----:B------:R-:W-:-:S04]  /*1ce0*/  IMAD.WIDE.U32 R8, R11, R34, R8 ;  /* 0x000000220b087225 */ /* 0x000fc800078e0008 */
[----:B------:R-:W-:-:S03]  /*1cf0*/  IMAD R11, R11, R35, R10 ;  /* 0x000000230b0b7224 */ /* 0x000fc600078e020a */
[----:B------:R-:W4:Y:S01]  /*1d00*/  LDC R36, c[0x0][0x658] ;  /* 0x00019600ff247b82 */ /* 0x000f220000000800 */
[----:B0-----:R-:W-:Y:S01]  /*1d10*/  ISETP.NE.U32.AND P0, PT, R38, RZ, PT ;  /* 0x000000ff2600720c */ /* 0x001fe20003f05070 */
[----:B------:R-:W-:-:S03]  /*1d20*/  IMAD.IADD R9, R9, 0x1, R11 ;  /* 0x0000000109097824 */ /* 0x000fc600078e020b */
[----:B------:R-:W-:Y:S01]  /*1d30*/  ISETP.NE.AND.EX P0, PT, R39, RZ, PT, P0 ;  /* 0x000000ff2700720c */ /* 0x000fe20003f05300 */
[----:B------:R-:W-:Y:S02]  /*1d40*/  IMAD.MOV.U32 R11, RZ, RZ, -0x1 ;  /* 0xffffffffff0b7424 */ /* 0x000fe400078e00ff */
[----:B------:R-:W0:Y:S01]  /*1d50*/  LDC R25, c[0x0][0x600] ;  /* 0x00018000ff197b82 */ /* 0x000e220000000800 */
[-CC-:B-1----:R-:W-:Y:S02]  /*1d60*/  SHF.R.U64 R24, R8, R12.reuse, R9.reuse ;  /* 0x0000000c08187219 */ /* 0x182fe40000001209 */
[----:B------:R-:W-:-:S05]  /*1d70*/  SHF.R.U32.HI R9, RZ, R12, R9 ;  /* 0x0000000cff097219 */ /* 0x000fca0000011609 */
[----:B------:R-:W1:Y:S01]  /*1d80*/  LDC R27, c[0x0][0x648] ;  /* 0x00019200ff1b7b82 */ /* 0x000e620000000800 */
[-CC-:B---3--:R-:W-:Y:S02]  /*1d90*/  SHF.R.U64 R35, R24, R14.reuse, R9.reuse ;  /* 0x0000000e18237219 */ /* 0x188fe40000001209 */
[----:B------:R-:W-:-:S05]  /*1da0*/  SHF.R.U32.HI R9, RZ, R14, R9 ;  /* 0x0000000eff097219 */ /* 0x000fca0000011609 */
[----:B--2---:R-:W2:Y:S01]  /*1db0*/  LDC R31, c[0x0][0x638] ;  /* 0x00018e00ff1f7b82 */ /* 0x004ea20000000800 */
[-C--:B----4-:R-:W-:Y:S02]  /*1dc0*/  SHF.L.U32 R8, R11, R36.reuse, RZ ;  /* 0x000000240b087219 */ /* 0x090fe400000006ff */
[--C-:B------:R-:W-:Y:S02]  /*1dd0*/  SHF.R.U64 R40, R35, R36, R9.reuse ;  /* 0x0000002423287219 */ /* 0x100fe40000001209 */
[----:B------:R-:W-:Y:S02]  /*1de0*/  LOP3.LUT R14, RZ, R8, RZ, 0x33, !PT ;  /* 0x00000008ff0e7212 */ /* 0x000fe400078e33ff */
[----:B------:R-:W-:Y:S01]  /*1df0*/  SHF.R.U32.HI R9, RZ, R36, R9 ;  /* 0x00000024ff097219 */ /* 0x000fe20000011609 */
[----:B------:R-:W3:Y:S01]  /*1e00*/  LDC R34, c[0x0][0x610] ;  /* 0x00018400ff227b82 */ /* 0x000ee20000000800 */
[----:B------:R-:W-:Y:S01]  /*1e10*/  IMAD.MOV.U32 R8, RZ, RZ, R40 ;  /* 0x000000ffff087224 */ /* 0x000fe200078e0028 */
[----:B------:R-:W-:Y:S06]  /*1e20*/  @!P0 BRA `(.L_x_15) ;  /* 0x0000000000288947 */ /* 0x000fec0003800000 */
[----:B------:R-:W4:Y:S02]  /*1e30*/  LDC R13, c[0x0][0x64c] ;  /* 0x00019300ff0d7b82 */ /* 0x000f240000000800 */
[----:B----4-:R-:W-:-:S05]  /*1e40*/  IADD3 R13, P0, R40, R13, RZ ;  /* 0x0000000d280d7210 */ /* 0x010fca0007f1e0ff */
        /* <DEDUP_REMOVED lines=8> */
.L_x_15:
[----:B-1----:R-:W-:Y:S01]  /*1ed0*/  SHF.R.U64 R8, R8, R27, R9 ;  /* 0x0000001b08087219 */ /* 0x002fe20000001209 */
[----:B0-----:R-:W-:Y:S01]  /*1ee0*/  VIADD R9, R25, 0xffffffff ;  /* 0xffffffff19097836 */ /* 0x001fe20000000000 */
[----:B------:R-:W-:Y:S01]  /*1ef0*/  SHF.L.U32 R5, R33, R36, RZ ;  /* 0x0000002421057219 */ /* 0x000fe200000006ff */
[----:B------:R-:W-:Y:S01]  /*1f00*/  @P1 IMAD R20, R15, R32, R4 ;  /* 0x000000200f141224 */ /* 0x000fe200078e0204 */
[----:B------:R-:W-:Y:S01]  /*1f10*/  LOP3.LUT R14, R35, R14, RZ, 0xc0, !PT ;  /* 0x0000000e230e7212 */ /* 0x000fe200078ec0ff */
[----:B------:R-:W-:Y:S01]  /*1f20*/  IMAD.MOV R10, RZ, RZ, -R8 ;  /* 0x000000ffff0a7224 */ /* 0x000fe200078e0a08 */
[----:B------:R-:W-:Y:S01]  /*1f30*/  LOP3.LUT R9, R24, R9, RZ, 0xc0, !PT ;  /* 0x0000000918097212 */ /* 0x000fe200078ec0ff */
[----:B------:R-:W-:Y:S02]  /*1f40*/  IMAD.MOV.U32 R27, RZ, RZ, R37 ;  /* 0x000000ffff1b7224 */ /* 0x000fe400078e0025 */
[----:B------:R-:W-:Y:S02]  /*1f50*/  IMAD R5, R5, R8, R14 ;  /* 0x0000000805057224 */ /* 0x000fe400078e020e */
[----:B--2---:R-:W-:-:S02]  /*1f60*/  IMAD R4, R10, R31, R40 ;  /* 0x0000001f0a047224 */ /* 0x004fc400078e0228 */
[----:B---3--:R-:W-:Y:S02]  /*1f70*/  IMAD R24, R5, R34, R20 ;  /* 0x0000002205187224 */ /* 0x008fe400078e0214 */
[----:B------:R-:W-:Y:S02]  /*1f80*/  IMAD R5, R4, R25, R9 ;  /* 0x0000001904057224 */ /* 0x000fe400078e0209 */
[----:B------:R-:W-:-:S03]  /*1f90*/  IMAD.MOV.U32 R8, RZ, RZ, 0x1 ;  /* 0x00000001ff087424 */ /* 0x000fc600078e00ff */
[----:B------:R-:W-:Y:S02]  /*1fa0*/  SEL R25, R5, R24, !P1 ;  /* 0x0000001805197207 */ /* 0x000fe40004800000 */
[----:B------:R-:W-:-:S07]  /*1fb0*/  SEL R24, R24, R5, !P1 ;  /* 0x0000000518187207 */ /* 0x000fce0004800000 */
.L_x_13:
[----:B------:R-:W-:Y:S05]  /*1fc0*/  @!P2 BRA `(.L_x_16) ;  /* 0x00000000000ca947 */ /* 0x000fea0003800000 */
[----:B------:R-:W-:Y:S01]  /*1fd0*/  UCGABAR_WAIT ;  /* 0x0000000000007dc7 */ /* 0x000fe20008000000 */
[----:B------:R-:W-:Y:S01]  /*1fe0*/  CCTL.IVALL ;  /* 0x00000000ff00798f */ /* 0x000fe20002000000 */
[----:B------:R-:W-:Y:S05]  /*1ff0*/  BRA `(.L_x_17) ;  /* 0x0000000000047947 */ /* 0x000fea0003800000 */
.L_x_16:
[----:B------:R-:W-:Y:S06]  /*2000*/  BAR.SYNC.DEFER_BLOCKING 0x0 ;  /* 0x0000000000007b1d */ /* 0x000fec0000010000 */
.L_x_17:
[----:B------:R-:W-:Y:S05]  /*2010*/  @!P4 BRA `(.L_x_18) ;  /* 0x0000001800c0c947 */ /* 0x000fea0003800000 */
[----:B------:R-:W-:-:S13]  /*2020*/  ISETP.GT.U32.AND P0, PT, R41, 0x1, PT ;  /* 0x000000012900780c */ /* 0x000fda0003f04070 */
[----:B------:R-:W-:Y:S05]  /*2030*/  @P0 EXIT ;  /* 0x000000000000094d */ /* 0x000fea0003800000 */
.L_x_19:
[----:B------:R-:W-:-:S08]  /*2040*/  NOP ;  /* 0x0000000000007918 */ /* 0x000fd00000000000 */
[----:B------:R-:W0:Y:S02]  /*2050*/  USETMAXREG.TRY_ALLOC.CTAPOOL UP0, 0xe8 ;  /* 0x000000e8000079c8 */ /* 0x000e240008000600 */
[----:B0-----:R-:W-:-:S13]  /*2060*/  PLOP3.LUT P0, PT, PT, PT, UP0, 0x80, 0x0 ;  /* 0x000000000000781c */ /* 0x001fda0003f0f008 */
[----:B------:R-:W-:Y:S05]  /*2070*/  @!P0 BRA `(.L_x_19) ;  /* 0xfffffffc00f08947 */ /* 0x000fea000383ffff */
[----:B------:R-:W-:-:S13]  /*2080*/  LOP3.LUT P0, RZ, R8, 0xff, RZ, 0xc0, !PT ;  /* 0x000000ff08ff7812 */ /* 0x000fda000780c0ff */
[----:B------:R-:W-:Y:S05]  /*2090*/  @!P0 EXIT ;  /* 0x000000000000894d */ /* 0x000fea0003800000 */
[----:B------:R-:W-:Y:S01]  /*20a0*/  LEA.HI R3, R7, R2, RZ, 0x2 ;  /* 0x0000000207037211 */ /* 0x000fe200078f10ff */
[----:B------:R-:W0:Y:S01]  /*20b0*/  S2UR UR5, SR_CgaCtaId ;  /* 0x00000000000579c3 */ /* 0x000e220000008800 */
[----:B------:R-:W-:Y:S01]  /*20c0*/  UMOV UR40, 0x400 ;  /* 0x0000040000287882 */ /* 0x000fe20000000000 */
[----:B------:R-:W-:Y:S01]  /*20d0*/  UISETP.LT.AND UP0, UPT, UR4, 0x1, UPT ;  /* 0x000000010400788c */ /* 0x000fe2000bf01270 */
[--C-:B------:R-:W-:Y:S01]  /*20e0*/  SHF.R.S32.HI R36, RZ, 0x2, R3.reuse ;  /* 0x00000002ff247819 */ /* 0x100fe20000011403 */
[----:B------:R-:W-:Y:S01]  /*20f0*/  UIADD3 UR6, UR12, -0x1, URZ ;  /* 0xffffffff0c067890 */ /* 0x000fe2000fffe03f */
[----:B------:R-:W-:Y:S01]  /*2100*/  SHF.R.S32.HI R5, RZ, 0x1f, R3 ;  /* 0x0000001fff057819 */ /* 0x000fe20000011403 */
[----:B------:R-:W-:Y:S01]  /*2110*/  USEL UR41, UR4, 0x1, UP0 ;  /* 0x0000000104297887 */ /* 0x000fe20008000000 */
[----:B------:R-:W-:Y:S01]  /*2120*/  LOP3.LUT R3, R3, 0xfffffffc, RZ, 0xc0, !PT ;  /* 0xfffffffc03037812 */ /* 0x000fe200078ec0ff */
[----:B--2---:R-:W1:Y:S01]  /*2130*/  LDC R31, c[0x0][0x658] ;  /* 0x00019600ff1f7b82 */ /* 0x004e620000000800 */
[----:B------:R-:W-:Y:S01]  /*2140*/  LEA.HI R5, R5, R36, RZ, 0x3 ;  /* 0x0000002405057211 */ /* 0x000fe200078f18ff */
[----:B------:R-:W-:Y:S01]  /*2150*/  UISETP.NE.AND UP0, UPT, UR6, URZ, UPT ;  /* 0x0000003f0600728c */ /* 0x000fe2000bf05270 */
[----:B------:R-:W-:Y:S01]  /*2160*/  LEA.HI R7, R7, R2, RZ, 0x5 ;  /* 0x0000000207077211 */ /* 0x000fe200078f28ff */
[----:B------:R-:W-:Y:S01]  /*2170*/  IMAD.IADD R3, R2, 0x1, -R3 ;  /* 0x0000000102037824 */ /* 0x000fe200078e0a03 */
[----:B------:R-:W-:Y:S01]  /*2180*/  LOP3.LUT R5, R5, 0xfffffff8, RZ, 0xc0, !PT ;  /* 0xfffffff805057812 */ /* 0x000fe200078ec0ff */
[----:B------:R-:W-:Y:S01]  /*2190*/  IMAD.MOV.U32 R2, RZ, RZ, -0x1 ;  /* 0xffffffffff027424 */ /* 0x000fe200078e00ff */
[----:B------:R-:W-:Y:S01]  /*21a0*/  SHF.R.S32.HI R7, RZ, 0x5, R7 ;  /* 0x00000005ff077819 */ /* 0x000fe20000011407 */
[----:B------:R-:W2:Y:S01]  /*21b0*/  LDC R44, c[0x0][0x288] ;  /* 0x0000a200ff2c7b82 */ /* 0x000ea20000000800 */
[----:B------:R-:W-:Y:S01]  /*21c0*/  USEL UR8, URZ, 0x1, UP0 ;  /* 0x000000013f087887 */ /* 0x000fe20008000000 */
[----:B------:R-:W-:Y:S01]  /*21d0*/  IMAD.IADD R36, R36, 0x1, -R5 ;  /* 0x0000000124247824 */ /* 0x000fe200078e0a05 */
[----:B------:R-:W-:Y:S01]  /*21e0*/  ULDC UR9, c[0x0][0x284] ;  /* 0x0000a10000097ab9 */ /* 0x000fe20000000800 */
[----:B------:R-:W-:Y:S01]  /*21f0*/  IMAD.MOV.U32 R6, RZ, RZ, 0x1 ;  /* 0x00000001ff067424 */ /* 0x000fe200078e00ff */
[----:B------:R-:W-:Y:S01]  /*2200*/  SHF.L.U64.HI R42, R16, 0x1, R0 ;  /* 0x00000001102a7819 */ /* 0x000fe20000010200 */
[----:B------:R-:W-:Y:S01]  /*2210*/  IMAD.SHL.U32 R38, R3, 0x2, RZ ;  /* 0x0000000203267824 */ /* 0x000fe200078e00ff */
[--C-:B------:R-:W-:Y:S01]  /*2220*/  SHF.R.S32.HI R37, RZ, 0x1f, R36.reuse ;  /* 0x0000001fff257819 */ /* 0x100fe20000011424 */
[----:B------:R-:W3:Y:S01]  /*2230*/  LDC.64 R4, c[0x0][0x5c8] ;  /* 0x00017200ff047b82 */ /* 0x000ee20000000a00 */
[----:B0-----:R-:W-:Y:S01]  /*2240*/  ULEA UR40, UR5, UR40, 0x18 ;  /* 0x0000002805287291 */ /* 0x001fe2000f8ec03f */
[C-C-:B------:R-:W-:Y:S01]  /*2250*/  IMAD R45, R7.reuse, -0x10, -R36.reuse ;  /* 0xfffffff0072d7824 */ /* 0x140fe200078e0a24 */
[----:B------:R-:W-:Y:S01]  /*2260*/  USHF.L.U32 UR5, UR6, 0x3, URZ ;  /* 0x0000000306057899 */ /* 0x000fe2000800063f */
[----:B------:R-:W-:Y:S01]  /*2270*/  IMAD.WIDE R36, R7, 0x10, R36 ;  /* 0x0000001007247825 */ /* 0x000fe200078e0224 */
[----:B------:R-:W-:Y:S01]  /*2280*/  UIADD3 UR6, UR40, 0x780, URZ ;  /* 0x0000078028067890 */ /* 0x000fe2000fffe03f */
[----:B------:R-:W-:Y:S01]  /*2290*/  LOP3.LUT R50, R18, 0x1, RZ, 0xfc, !PT ;  /* 0x0000000112327812 */ /* 0x000fe200078efcff */
[----:B------:R-:W-:Y:S01]  /*22a0*/  UIADD3 UR7, UR40, 0x32780, URZ ;  /* 0x0003278028077890 */ /* 0x000fe2000fffe03f */
[-C--:B-1----:R-:W-:Y:S01]  /*22b0*/  SHF.L.U32 R2, R2, R31.reuse, RZ ;  /* 0x0000001f02027219 */ /* 0x082fe200000006ff */
[----:B------:R-:W-:Y:S01]  /*22c0*/  USHF.R.U32.HI UR6, URZ, 0x4, UR6 ;  /* 0x000000043f067899 */ /* 0x000fe20008011606 */
[----:B------:R-:W-:Y:S01]  /*22d0*/  SHF.L.U32 R31, R6, R31, RZ ;  /* 0x0000001f061f7219 */ /* 0x000fe200000006ff */
[----:B------:R-:W-:Y:S01]  /*22e0*/  USHF.R.U32.HI UR7, URZ, 0x4, UR7 ;  /* 0x000000043f077899 */ /* 0x000fe20008011607 */
[----:B------:R-:W-:Y:S01]  /*22f0*/  LOP3.LUT R43, RZ, R2, RZ, 0x33, !PT ;  /* 0x00000002ff2b7212 */ /* 0x000fe200078e33ff */
[----:B------:R-:W-:Y:S01]  /*2300*/  UIADD3 UR45, UR40, 0x650, URZ ;  /* 0x00000650282d7890 */ /* 0x000fe2000fffe03f */
[----:B------:R-:W-:Y:S01]  /*2310*/  IMAD.U32 R52, RZ, RZ, UR8 ;  /* 0x00000008ff347e24 */ /* 0x000fe2000f8e00ff */
[----:B------:R-:W-:Y:S01]  /*2320*/  ULOP3.LUT UR5, UR5, 0x8, URZ, 0xc0, !UPT ;  /* 0x0000000805057892 */ /* 0x000fe2000f8ec03f */
[----:B--2---:R-:W-:Y:S01]  /*2330*/  IMAD R44, R3, -0x2, R44 ;  /* 0xfffffffe032c7824 */ /* 0x004fe200078e022c */
[----:B------:R-:W-:Y:S01]  /*2340*/  ULOP3.LUT UR6, UR6, 0x3fff, URZ, 0xc0, !UPT ;  /* 0x00003fff06067892 */ /* 0x000fe2000f8ec03f */
[----:B------:R-:W-:Y:S01]  /*2350*/  SHF.R.S32.HI R39, RZ, 0x1f, R38 ;  /* 0x0000001fff277819 */ /* 0x000fe20000011426 */
[----:B------:R-:W-:Y:S01]  /*2360*/  ULOP3.LUT UR7, UR7, 0x3fff, URZ, 0xc0, !UPT ;  /* 0x00003fff07077892 */ /* 0x000fe2000f8ec03f */
[----:B------:R-:W-:Y:S01]  /*2370*/  VIADD R45, R45, UR9 ;  /* 0x000000092d2d7c36 */ /* 0x000fe20008000000 */
[----:B------:R-:W-:-:S02]  /*2380*/  USHF.L.U32 UR46, UR4, 0x1, URZ ;  /* 0x00000001042e7899 */ /* 0x000fc4000800063f */
[----:B------:R-:W-:Y:S01]  /*2390*/  UIADD3 UR41, -UR41, UR4, URZ ;  /* 0x0000000429297290 */ /* 0x000fe2000fffe13f */
[C---:B---3--:R-:W-:Y:S01]  /*23a0*/  SHF.L.U64.HI R40, R4.reuse, 0x3, R5 ;  /* 0x0000000304287819 */ /* 0x048fe20000010205 */
[----:B------:R-:W-:Y:S01]  /*23b0*/  IMAD.SHL.U32 R41, R4, 0x8, RZ ;  /* 0x0000000804297824 */ /* 0x000fe200078e00ff */
[----:B------:R-:W-:Y:S02]  /*23c0*/  ULEA UR48, UR12, UR45, 0x3 ;  /* 0x0000002d0c307291 */ /* 0x000fe4000f8e183f */
[----:B------:R-:W-:Y:S02]  /*23d0*/  ULOP3.LUT UR47, UR5, 0x8, URZ, 0x3c, !UPT ;  /* 0x00000008052f7892 */ /* 0x000fe4000f8e3c3f */
[----:B------:R-:W-:Y:S02]  /*23e0*/  ULOP3.LUT UR42, UR5, 0x18, URZ, 0x3c, !UPT ;  /* 0x00000018052a7892 */ /* 0x000fe4000f8e3c3f */
[----:B------:R-:W-:Y:S02]  /*23f0*/  ULOP3.LUT UR43, UR6, 0x10000, URZ, 0xfc, !UPT ;  /* 0x00010000062b7892 */ /* 0x000fe4000f8efc3f */
[----:B------:R-:W-:-:S12]  /*2400*/  ULOP3.LUT UR44, UR7, 0x10000, URZ, 0xfc, !UPT ;  /* 0x00010000072c7892 */ /* 0x000fd8000f8efc3f */
.L_x_47:
[----:B------:R-:W-:-:S04]  /*2410*/  SHF.L.U32 R0, R52, 0x1f, RZ ;  /* 0x0000001f34007819 */ /* 0x000fc800000006ff */
[----:B0-----:R-:W0:Y:S02]  /*2420*/  SYNCS.PHASECHK.TRANS64.TRYWAIT P0, [UR48+-0x8], R0 ;  /* 0xfffff800ff0075a7 */ /* 0x001e240008000170 */
[----:B01----:R-:W-:Y:S05]  /*2430*/  @!P0 BRA `(.L_x_20) ;  /* 0x0000002400d88947 */ /* 0x003fea0003800000 */
.L_x_68:
[----:B------:R-:W-:Y:S02]  /*2440*/  ULDC UR4, c[0x0][0x28c] ;  /* 0x0000a30000047ab9 */ /* 0x000fe40000000800 */
[----:B------:R-:W-:-:S13]  /*2450*/  ISETP.LT.AND P0, PT, RZ, UR4, PT ;  /* 0x00000004ff007c0c */ /* 0x000fda000bf01270 */
[----:B------:R-:W-:Y:S05]  /*2460*/  @P0 BRA `(.L_x_21) ;  /* 0x0000000000400947 */ /* 0x000fea0003800000 */
[----:B0-----:R-:W-:Y:S01]  /*2470*/  MOV R0, 0x0 ;  /* 0x0000000000007802 */ /* 0x001fe20000000f00 */
[----:B------:R-:W-:Y:S01]  /*2480*/  ULDC.64 UR4, c[0x4][0x68] ;  /* 0x01001a0000047ab9 */ /* 0x000fe20000000a00 */
[----:B------:R-:W-:Y:S01]  /*2490*/  ULDC.64 UR6, c[0x4][0x8] ;  /* 0x0100020000067ab9 */ /* 0x000fe20000000a00 */
[----:B------:R-:W-:Y:S01]  /*24a0*/  IMAD.U32 R4, RZ, RZ, UR4 ;  /* 0x00000004ff047e24 */ /* 0x000fe2000f8e00ff */
[----:B------:R0:W1:Y:S01]  /*24b0*/  LDC.64 R2, c[0x4][R0] ;  /* 0x0100000000027b82 */ /* 0x0000620000000a00 */
[----:B------:R-:W-:Y:S01]  /*24c0*/  IMAD.U32 R5, RZ, RZ, UR5 ;  /* 0x00000005ff057e24 */ /* 0x000fe2000f8e00ff */
[----:B------:R-:W-:Y:S01]  /*24d0*/  ULDC.64 UR4, c[0x4][0x70] ;  /* 0x01001c0000047ab9 */ /* 0x000fe20000000a00 */
[----:B------:R-:W-:Y:S02]  /*24e0*/  IMAD.U32 R10, RZ, RZ, UR6 ;  /* 0x00000006ff0a7e24 */ /* 0x000fe4000f8e00ff */
[----:B------:R-:W-:Y:S02]  /*24f0*/  IMAD.U32 R6, RZ, RZ, UR4 ;  /* 0x00000004ff067e24 */ /* 0x000fe4000f8e00ff */
[----:B------:R-:W-:-:S02]  /*2500*/  IMAD.U32 R7, RZ, RZ, UR5 ;  /* 0x00000005ff077e24 */ /* 0x000fc4000f8e00ff */
[----:B------:R-:W-:Y:S02]  /*2510*/  IMAD.U32 R11, RZ, RZ, UR7 ;  /* 0x00000007ff0b7e24 */ /* 0x000fe4000f8e00ff */
[----:B------:R-:W-:Y:S02]  /*2520*/  IMAD.MOV.U32 R8, RZ, RZ, 0x1e1 ;  /* 0x000001e1ff087424 */ /* 0x000fe400078e00ff */
[----:B------:R-:W-:Y:S02]  /*2530*/  IMAD.MOV.U32 R12, RZ, RZ, 0x1 ;  /* 0x00000001ff0c7424 */ /* 0x000fe400078e00ff */
[----:B0-----:R-:W-:-:S07]  /*2540*/  IMAD.MOV.U32 R13, RZ, RZ, RZ ;  /* 0x000000ffff0d7224 */ /* 0x001fce00078e00ff */
[----:B------:R-:W-:-:S07]  /*2550*/  LEPC R20, `(.L_x_21) ;  /* 0x000000001014794e */ /* 0x000fce0000000000 */
[----:B-1---5:R-:W-:Y:S05]  /*2560*/  CALL.ABS.NOINC R2 ;  /* 0x0000000002007343 */ /* 0x022fea0003c00000 */
.L_x_21:
[----:B------:R-:W-:-:S13]  /*2570*/  ISETP.NE.AND P0, PT, R50, 0x3, PT ;  /* 0x000000033200780c */ /* 0x000fda0003f05270 */
[----:B------:R-:W-:Y:S05]  /*2580*/  @!P0 BRA `(.L_x_22) ;  /* 0x0000000000048947 */ /* 0x000fea0003800000 */
[----:B------:R-:W-:Y:S01]  /*2590*/  BPT.TRAP 0x1 ;  /* 0x000000040000795c */ /* 0x000fe20000300000 */
.L_x_22:
[----:B0-----:R-:W-:Y:S02]  /*25a0*/  IMAD.U32 R0, RZ, RZ, UR39 ;  /* 0x00000027ff007e24 */ /* 0x001fe4000f8e00ff */
[----:B------:R-:W-:-:S03]  /*25b0*/  IMAD.U32 R3, RZ, RZ, UR38 ;  /* 0x00000026ff037e24 */ /* 0x000fc6000f8e00ff */
[----:B------:R-:W-:Y:S02]  /*25c0*/  LEA R0, R0, UR40, 0x3 ;  /* 0x0000002800007c11 */ /* 0x000fe4000f8e18ff */
[----:B------:R-:W-:-:S04]  /*25d0*/  SHF.L.U32 R3, R3, 0x1f, RZ ;  /* 0x0000001f03037819 */ /* 0x000fc800000006ff */
[----:B------:R0:W1:Y:S01]  /*25e0*/  SYNCS.PHASECHK.TRANS64.TRYWAIT P1, [R0+URZ], R3 ;  /* 0x00000003000075a7 */ /* 0x000062000802017f */
[----:B------:R-:W-:Y:S05]  /*25f0*/  @!P0 BRA `(.L_x_23) ;  /* 0x0000000000048947 */ /* 0x000fea0003800000 */
[----:B------:R-:W-:Y:S01]  /*2600*/  BPT.TRAP 0x1 ;  /* 0x000000040000795c */ /* 0x000fe20000300000 */
.L_x_23:
[----:B-1----:R-:W-:Y:S05]  /*2610*/  @P1 BRA `(.L_x_24) ;  /* 0x0000000000081947 */ /* 0x002fea0003800000 */
[----:B------:R-:W1:Y:S02]  /*2620*/  SYNCS.PHASECHK.TRANS64.TRYWAIT P1, [R0+URZ], R3 ;  /* 0x00000003000075a7 */ /* 0x000e64000802017f */
[----:B-1----:R-:W-:Y:S05]  /*2630*/  @!P1 BRA `(.L_x_25) ;  /* 0x0000002400709947 */ /* 0x002fea0003800000 */
.L_x_24:
[----:B------:R-:W-:Y:S05]  /*2640*/  WARPSYNC.ALL ;  /* 0x0000000000007948 */ /* 0x000fea0003800000 */
[----:B------:R-:W-:Y:S01]  /*2650*/  ULEA UR4, UR39, UR43, 0x7 ;  /* 0x0000002b27047291 */ /* 0x000fe2000f8e383f */
[----:B------:R-:W-:Y:S01]  /*2660*/  WARPGROUP.ARRIVE ;  /* 0x00000000000079c5 */ /* 0x000fe20000000000 */
[----:B------:R-:W-:Y:S01]  /*2670*/  ULEA UR6, UR39, UR44, 0x4 ;  /* 0x0000002c27067291 */ /* 0x000fe2000f8e203f */
[----:B01----:R-:W-:Y:S01]  /*2680*/  IMAD.U32 R0, RZ, RZ, UR41 ;  /* 0x00000029ff007e24 */ /* 0x003fe2000f8e00ff */
[----:B------:R-:W-:Y:S01]  /*2690*/  UMOV UR5, 0xc0000010 ;  /* 0xc000001000057882 */ /* 0x000fe20000000000 */
[----:B------:R-:W-:-:S03]  /*26a0*/  UMOV UR7, 0xc0000000 ;  /* 0xc000000000077882 */ /* 0x000fc60000000000 */
[----:B------:R-:W-:-:S03]  /*26b0*/  ISETP.GE.AND P1, PT, R0, 0x1, PT ;  /* 0x000000010000780c */ /* 0x000fc60003f26270 */
[----:B------:R-:W-:Y:S03]  /*26c0*/  HGMMA.64x8x16.F32.BF16 R32, gdesc[UR4], RZ, !UPT, gsb0 ;  /* 0x00000000042079f0 */ /* 0x000fe6000c0018ff */
[----:B------:R-:W-:-:S07]  /*26d0*/  WARPGROUP.DEPBAR.LE gsb0, 0x0 ;  /* 0x00008000000079c5 */ /* 0x000fce0000010000 */
[----:B------:R-:W-:Y:S05]  /*26e0*/  @!P1 BRA `(.L_x_26) ;  /* 0x0000000000b89947 */ /* 0x000fea0003800000 */
[----:B------:R-:W-:Y:S01]  /*26f0*/  UIADD3 UR4, UR39, 0x1, URZ ;  /* 0x0000000127047890 */ /* 0x000fe2000fffe03f */
[----:B------:R-:W-:Y:S02]  /*2700*/  IMAD.U32 R0, RZ, RZ, UR41 ;  /* 0x00000029ff007e24 */ /* 0x000fe4000f8e00ff */
[----:B------:R-:W-:Y:S01]  /*2710*/  IMAD.U32 R2, RZ, RZ, UR39 ;  /* 0x00000027ff027e24 */ /* 0x000fe2000f8e00ff */
[----:B------:R-:W-:-:S04]  /*2720*/  UISETP.NE.AND UP0, UPT, UR4, 0x64, UPT ;  /* 0x000000640400788c */ /* 0x000fc8000bf05270 */
[----:B------:R-:W-:Y:S02]  /*2730*/  USEL UR5, URZ, 0x1, UP0 ;  /* 0x000000013f057887 */ /* 0x000fe40008000000 */
[----:B------:R-:W-:Y:S02]  /*2740*/  USEL UR8, UR4, URZ, UP0 ;  /* 0x0000003f04087287 */ /* 0x000fe40008000000 */
[----:B------:R-:W-:-:S06]  /*2750*/  ULOP3.LUT UR5, UR38, UR5, URZ, 0x3c, !UPT ;  /* 0x0000000526057292 */ /* 0x000fcc000f8e3c3f */
[----:B------:R-:W-:-:S07]  /*2760*/  IMAD.U32 R5, RZ, RZ, UR5 ;  /* 0x00000005ff057e24 */ /* 0x000fce000f8e00ff */
.L_x_33:
[----:B------:R-:W-:Y:S05]  /*2770*/  @!P0 BRA `(.L_x_27) ;  /* 0x0000000000048947 */ /* 0x000fea0003800000 */
[----:B------:R-:W-:Y:S01]  /*2780*/  BPT.TRAP 0x1 ;  /* 0x000000040000795c */ /* 0x000fe20000300000 */
.L_x_27:
[----:B------:R-:W-:Y:S01]  /*2790*/  ULEA UR4, UR8, UR40, 0x3 ;  /* 0x0000002808047291 */ /* 0x000fe2000f8e183f */
[----:B------:R-:W-:-:S08]  /*27a0*/  SHF.L.U32 R3, R5, 0x1f, RZ ;  /* 0x0000001f05037819 */ /* 0x000fd000000006ff */
[----:B------:R0:W1:Y:S01]  /*27b0*/  SYNCS.PHASECHK.TRANS64.TRYWAIT P1, [UR4], R3 ;  /* 0x00000003ff0075a7 */ /* 0x0000620008020144 */
[----:B------:R-:W-:Y:S05]  /*27c0*/  @!P0 BRA `(.L_x_28) ;  /* 0x0000000000048947 */ /* 0x000fea0003800000 */
[----:B------:R-:W-:Y:S01]  /*27d0*/  BPT.TRAP 0x1 ;  /* 0x000000040000795c */ /* 0x000fe20000300000 */
.L_x_28:
[----:B-1----:R-:W-:Y:S05]  /*27e0*/  @P1 BRA `(.L_x_29) ;  /* 0x0000000000081947 */ /* 0x002fea0003800000 */
[----:B------:R-:W1:Y:S02]  /*27f0*/  SYNCS.PHASECHK.TRANS64.TRYWAIT P1, [UR4], R3 ;  /* 0x00000003ff0075a7 */ /* 0x000e640008020144 */
[----:B-1----:R-:W-:Y:S05]  /*2800*/  @!P1 BRA `(.L_x_30) ;  /* 0x0000002400109947 */ /* 0x002fea0003800000 */
.L_x_29:
[----:B------:R-:W-:Y:S01]  /*2810*/  ULEA UR4, UR8, UR43, 0x7 ;  /* 0x0000002b08047291 */ /* 0x000fe2000f8e383f */
[----:B------:R-:W-:Y:S01]  /*2820*/  WARPGROUP.ARRIVE ;  /* 0x00000000000079c5 */ /* 0x000fe20000000000 */
[----:B------:R-:W-:Y:S01]  /*2830*/  ULEA UR6, UR8, UR44, 0x4 ;  /* 0x0000002c08067291 */ /* 0x000fe2000f8e203f */
[----:B------:R-:W-:Y:S01]  /*2840*/  UMOV UR5, 0xc0000010 ;  /* 0xc000001000057882 */ /* 0x000fe20000000000 */
[----:B------:R-:W-:-:S07]  /*2850*/  UMOV UR7, 0xc0000000 ;  /* 0xc000000000077882 */ /* 0x000fce0000000000 */
[----:B------:R-:W-:Y:S03]  /*2860*/  HGMMA.64x8x16.F32.BF16 R32, gdesc[UR4], R32, gsb0 ;  /* 0x00000000042079f0 */ /* 0x000fe60008001820 */
[----:B------:R-:W-:Y:S02]  /*2870*/  WARPGROUP.DEPBAR.LE gsb0, 0x0 ;  /* 0x00008000000079c5 */ /* 0x000fe40000010000 */
[----:B------:R-:W-:Y:S05]  /*2880*/  @!P0 BRA `(.L_x_31) ;  /* 0x0000000000048947 */ /* 0x000fea0003800000 */
[----:B------:R-:W-:Y:S01]  /*2890*/  BPT.TRAP 0x1 ;  /* 0x000000040000795c */ /* 0x000fe20000300000 */
.L_x_31:
[----:B------:R-:W-:-:S13]  /*28a0*/  ISETP.NE.AND P1, PT, R28, RZ, PT ;  /* 0x000000ff1c00720c */ /* 0x000fda0003f25270 */
[----:B01----:R-:W-:-:S05]  /*28b0*/  @P1 LEA R3, R2, UR40, 0x3 ;  /* 0x0000002802031c11 */ /* 0x003fca000f8e18ff */
[----:B------:R-:W-:-:S05]  /*28c0*/  @P1 VIADD R3, R3, 0x320 ;  /* 0x0000032003031836 */ /* 0x000fca0000000000 */
[----:B------:R-:W-:-:S04]  /*28d0*/  @P1 PRMT R3, R26, 0x654, R3 ;  /* 0x000006541a031816 */ /* 0x000fc80000000003 */
[----:B------:R0:W-:Y:S01]  /*28e0*/  @P1 SYNCS.ARRIVE.TRANS64.RED.A1T0 RZ, [R3+URZ], RZ ;  /* 0x000000ff03ff19a7 */ /* 0x0001e2000810043f */
[----:B------:R-:W-:-:S13]  /*28f0*/  ISETP.GT.U32.AND P1, PT, R18, 0x1, PT ;  /* 0x000000011200780c */ /* 0x000fda0003f24070 */
[----:B0-----:R-:W-:Y:S05]  /*2900*/  @P1 BRA `(.L_x_32) ;  /* 0x0000000000041947 */ /* 0x001fea0003800000 */
[----:B------:R-:W-:Y:S01]  /*2910*/  BPT.TRAP 0x1 ;  /* 0x000000040000795c */ /* 0x000fe20000300000 */
.L_x_32:
[----:B------:R-:W-:Y:S01]  /*2920*/  UIADD3 UR8, UR8, 0x1, URZ ;  /* 0x0000000108087890 */ /* 0x000fe2000fffe03f */
[----:B------:R-:W-:Y:S01]  /*2930*/  ISETP.GT.AND P2, PT, R0, 0x1, PT ;  /* 0x000000010000780c */ /* 0x000fe20003f44270 */
[----:B------:R-:W-:Y:S02]  /*2940*/  VIADD R2, R2, 0x1 ;  /* 0x0000000102027836 */ /* 0x000fe40000000000 */
[----:B------:R-:W-:Y:S01]  /*2950*/  UISETP.NE.AND UP0, UPT, UR8, 0x64, UPT ;  /* 0x000000640800788c */ /* 0x000fe2000bf05270 */
[----:B------:R-:W-:Y:S02]  /*2960*/  VIADD R0, R0, 0xffffffff ;  /* 0xffffffff00007836 */ /* 0x000fe40000000000 */
[C---:B------:R-:W-:Y:S01]  /*2970*/  ISETP.NE.AND P1, PT, R2.reuse, 0x64, PT ;  /* 0x000000640200780c */ /* 0x040fe20003f25270 */
[----:B------:R-:W-:Y:S02]  /*2980*/  USEL UR4, URZ, 0x1, UP0 ;  /* 0x000000013f047887 */ /* 0x000fe40008000000 */
[----:B------:R-:W-:Y:S01]  /*2990*/  USEL UR8, UR8, URZ, UP0 ;  /* 0x0000003f08087287 */ /* 0x000fe20008000000 */
[----:B------:R-:W-:-:S03]  /*29a0*/  SEL R2, R2, RZ, P1 ;  /* 0x000000ff02027207 */ /* 0x000fc60000800000 */
[----:B------:R-:W-:Y:S01]  /*29b0*/  LOP3.LUT R5, R5, UR4, RZ, 0x3c, !PT ;  /* 0x0000000405057c12 */ /* 0x000fe2000f8e3cff */
[----:B------:R-:W-:Y:S07]  /*29c0*/  @P2 BRA `(.L_x_33) ;  /* 0xfffffffc00682947 */ /* 0x000fee000383ffff */
.L_x_26:
[----:B------:R-:W0:Y:S01]  /*29d0*/  LDC R0, c[0x0][0x28c] ;  /* 0x0000a300ff007b82 */ /* 0x000e220000000800 */
[----:B------:R-:W-:-:S04]  /*29e0*/  IMAD.U32 R2, RZ, RZ, UR47 ;  /* 0x0000002fff027e24 */ /* 0x000fc8000f8e00ff */
[----:B------:R1:W-:Y:S01]  /*29f0*/  SYNCS.ARRIVE.TRANS64.A1T0 RZ, [R2+UR45], RZ ;  /* 0x000000ff02ff79a7 */ /* 0x0003e2000810002d */
[----:B0-----:R-:W-:-:S13]  /*2a00*/  ISETP.GE.AND P1, PT, R0, 0x1, PT ;  /* 0x000000010000780c */ /* 0x001fda0003f26270 */
[----:B-1----:R-:W-:Y:S05]  /*2a10*/  @!P1 BRA `(.L_x_34) ;  /* 0x0000000000449947 */ /* 0x002fea0003800000 */
[----:B------:R-:W-:Y:S05]  /*2a20*/  @!P0 BRA `(.L_x_35) ;  /* 0x0000000000048947 */ /* 0x000fea0003800000 */
[----:B------:R-:W-:Y:S01]  /*2a30*/  BPT.TRAP 0x1 ;  /* 0x000000040000795c */ /* 0x000fe20000300000 */
.L_x_35:
[----:B------:R-:W-:-:S13]  /*2a40*/  ISETP.NE.AND P0, PT, R28, RZ, PT ;  /* 0x000000ff1c00720c */ /* 0x000fda0003f05270 */
[----:B------:R-:W-:-:S05]  /*2a50*/  VOTEU.ANY UP0, P0 ;  /* 0x00000000003f7886 */ /* 0x000fca0000000100 */
[----:B------:R-:W-:-:S06]  /*2a60*/  @UP0 UIADD3 UR4, UR39, UR41, URZ ;  /* 0x0000002927040290 */ /* 0x000fcc000fffe03f */
[----:B------:R-:W-:Y:S02]  /*2a70*/  IMAD.U32 R2, RZ, RZ, UR4 ;  /* 0x00000004ff027e24 */ /* 0x000fe4000f8e00ff */
[----:B------:R-:W-:Y:S02]  /*2a80*/  IMAD.U32 R5, RZ, RZ, UR4 ;  /* 0x00000004ff057e24 */ /* 0x000fe4000f8e00ff */
[----:B------:R-:W-:-:S05]  /*2a90*/  @P0 IMAD.WIDE.U32 R2, R2, 0x51eb851f, RZ ;  /* 0x51eb851f02020825 */ /* 0x000fca00078e00ff */
[----:B------:R-:W-:-:S05]  /*2aa0*/  @P0 SHF.R.U32.HI R0, RZ, 0x5, R3 ;  /* 0x00000005ff000819 */ /* 0x000fca0000011603 */
[----:B------:R-:W-:-:S05]  /*2ab0*/  @P0 IMAD R0, R0, -0x64, R5 ;  /* 0xffffff9c00000824 */ /* 0x000fca00078e0205 */
[----:B------:R-:W-:-:S05]  /*2ac0*/  @P0 LEA R0, R0, UR40, 0x3 ;  /* 0x0000002800000c11 */ /* 0x000fca000f8e18ff */
[----:B------:R-:W-:-:S05]  /*2ad0*/  @P0 VIADD R3, R0, 0x320 ;  /* 0x0000032000030836 */ /* 0x000fca0000000000 */
[----:B------:R-:W-:-:S04]  /*2ae0*/  @P0 PRMT R3, R26, 0x654, R3 ;  /* 0x000006541a030816 */ /* 0x000fc80000000003 */
[----:B------:R0:W-:Y:S01]  /*2af0*/  @P0 SYNCS.ARRIVE.TRANS64.RED.A1T0 RZ, [R3+URZ], RZ ;  /* 0x000000ff03ff09a7 */ /* 0x0001e2000810043f */
[----:B------:R-:W-:-:S13]  /*2b00*/  ISETP.GT.U32.AND P0, PT, R18, 0x1, PT ;  /* 0x000000011200780c */ /* 0x000fda0003f04070 */
[----:B0-----:R-:W-:Y:S05]  /*2b10*/  @P0 BRA `(.L_x_34) ;  /* 0x0000000000040947 */ /* 0x001fea0003800000 */
[----:B------:R-:W-:Y:S01]  /*2b20*/  BPT.TRAP 0x1 ;  /* 0x000000040000795c */ /* 0x000fe20000300000 */
.L_x_34:
[----:B------:R-:W-:Y:S01]  /*2b30*/  SHF.L.U32 R0, R52, 0x1f, RZ ;  /* 0x0000001f34007819 */ /* 0x000fe200000006ff */
[----:B------:R-:W-:Y:S01]  /*2b40*/  UIADD3 UR39, UR39, UR46, URZ ;  /* 0x0000002e27277290 */ /* 0x000fe2000fffe03f */
[----:B------:R-:W-:Y:S01]  /*2b50*/  SHF.R.S32.HI R11, RZ, 0x1f, R27 ;  /* 0x0000001fff0b7819 */ /* 0x000fe2000001141b */
[----:B------:R-:W-:Y:S01]  /*2b60*/  UISETP.GE.U32.AND UP1, UPT, UR46, 0x64, UPT ;  /* 0x000000642e00788c */ /* 0x000fe2000bf26070 */
[----:B------:R-:W0:Y:S01]  /*2b70*/  SYNCS.PHASECHK.TRANS64.TRYWAIT P0, [UR48+0x8], R0 ;  /* 0x00000800ff0075a7 */ /* 0x000e220008000170 */
[----:B------:R-:W-:Y:S01]  /*2b80*/  UISETP.GT.U32.AND UP0, UPT, UR39, 0x63, UPT ;  /* 0x000000632700788c */ /* 0x000fe2000bf04070 */
[----:B------:R-:W-:-:S03]  /*2b90*/  IMAD.SHL.U32 R10, R25, 0x8, RZ ;  /* 0x00000008190a7824 */ /* 0x000fc600078e00ff */
[----:B------:R-:W-:-:S04]  /*2ba0*/  UISETP.LT.U32.AND UP0, UPT, UR46, 0x64, UP0 ;  /* 0x000000642e00788c */ /* 0x000fc80008701070 */
[----:B------:R-:W-:Y:S02]  /*2bb0*/  USEL UR6, URZ, 0x1, !UP0 ;  /* 0x000000013f067887 */ /* 0x000fe4000c000000 */
[----:B------:R-:W-:Y:S02]  /*2bc0*/  @UP1 UIMAD.WIDE.U32 UR4, UR39, 0x51eb851f, URZ ;  /* 0x51eb851f270418a5 */ /* 0x000fe4000f8e003f */
[----:B------:R-:W-:Y:S02]  /*2bd0*/  ULOP3.LUT UR38, UR38, UR6, URZ, 0x3c, !UPT ;  /* 0x0000000626267292 */ /* 0x000fe4000f8e3c3f */
[----:B------:R-:W-:-:S04]  /*2be0*/  @UP1 USHF.R.U32.HI UR4, URZ, 0x5, UR5 ;  /* 0x000000053f041899 */ /* 0x000fc80008011605 */
[----:B------:R-:W-:Y:S01]  /*2bf0*/  @UP1 ULOP3.LUT UR38, UR38, 0x1, UR4, 0x78, !UPT ;  /* 0x0000000126261892 */ /* 0x000fe2000f8e7804 */
[----:B0-----:R-:W-:Y:S11]  /*2c00*/  @!P0 BRA `(.L_x_36) ;  /* 0x0000002000288947 */ /* 0x001ff60003800000 */
.L_x_69:
[----:B------:R-:W-:Y:S01]  /*2c10*/  IMAD.SHL.U32 R2, R24, 0x40, RZ ;  /* 0x0000004018027824 */ /* 0x000fe200078e00ff */
[----:B------:R-:W-:Y:S01]  /*2c20*/  ULDC UR6, c[0x0][0x284] ;  /* 0x0000a10000067ab9 */ /* 0x000fe20000000800 */
[----:B------:R-:W-:Y:S01]  /*2c30*/  ULDC.64 UR4, c[0x0][0x5d0] ;  /* 0x0001740000047ab9 */ /* 0x000fe20000000a00 */
[----:B------:R-:W-:Y:S01]  /*2c40*/  SHF.R.S32.HI R7, RZ, 0x1f, R10 ;  /* 0x0000001fff077819 */ /* 0x000fe2000001140a */
[----:B0-----:R-:W-:Y:S01]  /*2c50*/  IMAD R0, R11, UR4, RZ ;  /* 0x000000040b007c24 */ /* 0x001fe2000f8e02ff */
[----:B------:R-:W-:Y:S01]  /*2c60*/  ISETP.GE.AND P0, PT, R2, UR6, PT ;  /* 0x0000000602007c0c */ /* 0x000fe2000bf06270 */
[C---:B------:R-:W-:Y:S01]  /*2c70*/  IMAD.WIDE.U32 R4, R27.reuse, UR4, R38 ;  /* 0x000000041b047c25 */ /* 0x040fe2000f8e0026 */
[----:B------:R-:W-:Y:S02]  /*2c80*/  ULDC UR6, c[0x0][0x288] ;  /* 0x0000a20000067ab9 */ /* 0x000fe40000000800 */
[C---:B------:R-:W-:Y:S01]  /*2c90*/  ISETP.GE.OR P0, PT, R10.reuse, UR6, P0 ;  /* 0x000000060a007c0c */ /* 0x040fe20008706670 */
[----:B------:R-:W-:Y:S01]  /*2ca0*/  IMAD R0, R27, UR5, R0 ;  /* 0x000000051b007c24 */ /* 0x000fe2000f8e0200 */
[----:B------:R-:W-:Y:S01]  /*2cb0*/  IADD3 R4, P1, R10, R4, RZ ;  /* 0x000000040a047210 */ /* 0x000fe20007f3e0ff */
[----:B------:R-:W-:Y:S01]  /*2cc0*/  IMAD.WIDE R2, R24, 0x40, R36 ;  /* 0x0000004018027825 */ /* 0x000fe200078e0224 */
[----:B------:R-:W-:-:S02]  /*2cd0*/  ULDC.64 UR4, c[0x0][0x5c8] ;  /* 0x0001720000047ab9 */ /* 0x000fc40000000a00 */
[----:B------:R-:W-:Y:S01]  /*2ce0*/  IADD3.X R5, R7, R5, R0, P1, !PT ;  /* 0x0000000507057210 */ /* 0x000fe20000ffe400 */
[----:B------:R-:W-:-:S04]  /*2cf0*/  IMAD R9, R3, UR4, RZ ;  /* 0x0000000403097c24 */ /* 0x000fc8000f8e02ff */
[C---:B------:R-:W-:Y:S02]  /*2d00*/  IMAD R9, R2.reuse, UR5, R9 ;  /* 0x0000000502097c24 */ /* 0x040fe4000f8e0209 */
[----:B------:R-:W-:Y:S01]  /*2d10*/  IMAD.WIDE.U32 R14, R2, UR4, R4 ;  /* 0x00000004020e7c25 */ /* 0x000fe2000f8e0004 */
[----:B------:R-:W-:Y:S06]  /*2d20*/  @P0 BRA `(.L_x_37) ;  /* 0x0000000400d80947 */ /* 0x000fec0003800000 */
[----:B-----5:R-:W-:Y:S01]  /*2d30*/  FSETP.NEU.AND P0, PT, R30, RZ, PT ;  /* 0x000000ff1e00720b */ /* 0x020fe20003f0d000 */
[----:B------:R-:W-:Y:S01]  /*2d40*/  BSSY B0, `(.L_x_37) ;  /* 0x0000074000007945 */ /* 0x000fe20003800000 */
[----:B------:R-:W-:-:S11]  /*2d50*/  IMAD.IADD R51, R15, 0x1, R9 ;  /* 0x000000010f337824 */ /* 0x000fd600078e0209 */
[----:B------:R-:W-:Y:S05]  /*2d60*/  @!P0 BRA `(.L_x_38) ;  /* 0x0000000400548947 */ /* 0x000fea0003800000 */
[----:B------:R-:W0:Y:S01]  /*2d70*/  LDC.64 R20, c[0x0][0x5b8] ;  /* 0x00016e00ff147b82 */ /* 0x000e220000000a00 */
[----:B------:R-:W-:Y:S01]  /*2d80*/  IMAD R24, R24, -0x40, R45 ;  /* 0xffffffc018187824 */ /* 0x000fe200078e022d */
[----:B------:R-:W-:Y:S01]  /*2d90*/  ULDC.64 UR4, c[0x0][0x5c0] ;  /* 0x0001700000047ab9 */ /* 0x000fe20000000a00 */
[----:B------:R-:W-:-:S05]  /*2da0*/  IMAD.IADD R53, R44, 0x1, -R10 ;  /* 0x000000012c357824 */ /* 0x000fca00078e0a0a */
[----:B------:R-:W1:Y:S08]  /*2db0*/  LDC.64 R46, c[0x0][0x5b0] ;  /* 0x00016c00ff2e7b82 */ /* 0x000e700000000a00 */
[----:B------:R-:W2:Y:S01]  /*2dc0*/  LDC.64 R48, c[0x0][0x5a8] ;  /* 0x00016a00ff307b82 */ /* 0x000ea20000000a00 */
[-C--:B0-----:R-:W-:Y:S01]  /*2dd0*/  IMAD R0, R11, R20.reuse, RZ ;  /* 0x000000140b007224 */ /* 0x081fe200078e02ff */
[----:B------:R-:W-:Y:S01]  /*2de0*/  SHF.R.S32.HI R11, RZ, 0x1f, R10 ;  /* 0x0000001fff0b7819 */ /* 0x000fe2000001140a */
[----:B------:R-:W-:-:S04]  /*2df0*/  IMAD.WIDE.U32 R4, R27, R20, R38 ;  /* 0x000000141b047225 */ /* 0x000fc800078e0026 */
[----:B------:R-:W-:Y:S01]  /*2e00*/  IMAD R21, R27, R21, R0 ;  /* 0x000000151b157224 */ /* 0x000fe200078e0200 */
[----:B------:R-:W-:Y:S01]  /*2e10*/  IADD3 R6, P0, R10, R4, RZ ;  /* 0x000000040a067210 */ /* 0x000fe20007f1e0ff */
[----:B-1----:R-:W-:-:S03]  /*2e20*/  IMAD R0, R3, R46, RZ ;  /* 0x0000002e03007224 */ /* 0x002fc600078e02ff */
[----:B------:R-:W-:Y:S01]  /*2e30*/  IADD3.X R7, R11, R5, R21, P0, !PT ;  /* 0x000000050b077210 */ /* 0x000fe200007fe415 */
[----:B------:R-:W-:Y:S01]  /*2e40*/  IMAD R25, R2, R47, R0 ;  /* 0x0000002f02197224 */ /* 0x000fe200078e0200 */
[----:B------:R-:W-:Y:S01]  /*2e50*/  ISETP.GT.AND P0, PT, R24, RZ, PT ;  /* 0x000000ff1800720c */ /* 0x000fe20003f04270 */
[----:B------:R-:W-:-:S03]  /*2e60*/  IMAD.WIDE.U32 R4, R2, R46, R6 ;  /* 0x0000002e02047225 */ /* 0x000fc600078e0006 */
[----:B------:R-:W-:Y:S01]  /*2e70*/  ISETP.GT.AND P1, PT, R53, RZ, P0 ;  /* 0x000000ff3500720c */ /* 0x000fe20000724270 */
[----:B------:R-:W-:Y:S01]  /*2e80*/  IMAD.IADD R0, R5, 0x1, R25 ;  /* 0x0000000105007824 */ /* 0x000fe200078e0219 */
[----:B--2---:R-:W-:-:S04]  /*2e90*/  LEA R8, P2, R4, R48, 0x1 ;  /* 0x0000003004087211 */ /* 0x004fc800078408ff */
[----:B------:R-:W-:-:S07]  /*2ea0*/  LEA.HI.X R9, R4, R49, R0, 0x1, P2 ;  /* 0x0000003104097211 */ /* 0x000fce00010f0c00 */
[----:B------:R0:W2:Y:S01]  /*2eb0*/  @P1 LDG.E.LTC128B.U16 R0, desc[UR36][R8.64] ;  /* 0x0000002408001981 */ /* 0x0000a2000c1e1520 */
[----:B------:R-:W-:Y:S01]  /*2ec0*/  IMAD.WIDE.U32 R4, R2, R46, R10 ;  /* 0x0000002e02047225 */ /* 0x000fe200078e000a */
[----:B------:R-:W-:Y:S01]  /*2ed0*/  ISETP.GT.AND P0, PT, R53, 0x1, P0 ;  /* 0x000000013500780c */ /* 0x000fe20000704270 */
[----:B------:R-:W-:Y:S01]  /*2ee0*/  BSSY B1, `(.L_x_39) ;  /* 0x0000012000017945 */ /* 0x000fe20003800000 */
[----:B------:R-:W-:-:S04]  /*2ef0*/  IADD3 R12, P2, R38, R4, RZ ;  /* 0x00000004260c7210 */ /* 0x000fc80007f5e0ff */
[----:B------:R-:W-:Y:S02]  /*2f00*/  IADD3.X R13, R39, R25, R5, P2, !PT ;  /* 0x00000019270d7210 */ /* 0x000fe400017fe405 */
[----:B------:R-:W-:Y:S01]  /*2f10*/  LEA R4, P2, R14, UR4, 0x1 ;  /* 0x000000040e047c11 */ /* 0x000fe2000f8408ff */
[----:B------:R-:W-:-:S03]  /*2f20*/  IMAD.WIDE.U32 R12, R27, R20, R12 ;  /* 0x000000141b0c7225 */ /* 0x000fc600078e000c */
[----:B------:R-:W-:Y:S01]  /*2f30*/  LEA.HI.X R5, R14, UR5, R51, 0x1, P2 ;  /* 0x000000050e057c11 */ /* 0x000fe200090f0c33 */
[----:B0-----:R-:W-:Y:S01]  /*2f40*/  IMAD.IADD R9, R21, 0x1, R13 ;  /* 0x0000000115097824 */ /* 0x001fe200078e020d */
[----:B------:R-:W-:Y:S02]  /*2f50*/  LEA R8, P2, R12, R48, 0x1 ;  /* 0x000000300c087211 */ /* 0x000fe400078408ff */
[----:B------:R-:W-:Y:S02]  /*2f60*/  SHF.L.U64.HI R13, R46, 0x3, R47 ;  /* 0x000000032e0d7819 */ /* 0x000fe4000001022f */
[----:B------:R-:W-:Y:S01]  /*2f70*/  LEA.HI.X R9, R12, R49, R9, 0x1, P2 ;  /* 0x000000310c097211 */ /* 0x000fe200010f0c09 */
[----:B------:R-:W-:Y:S02]  /*2f80*/  IMAD.SHL.U32 R12, R46, 0x8, RZ ;  /* 0x000000082e0c7824 */ /* 0x000fe400078e00ff */
[----:B--2---:R-:W-:-:S04]  /*2f90*/  IMAD.U32 R15, R0, 0x10000, RZ ;  /* 0x00010000000f7824 */ /* 0x004fc800078e00ff */
[----:B------:R-:W-:-:S04]  /*2fa0*/  FMUL R15, R15, R30 ;  /* 0x0000001e0f0f7220 */ /* 0x000fc80000400000 */
[----:B------:R-:W-:-:S05]  /*2fb0*/  FFMA R15, R32, R29, R15 ;  /* 0x0000001d200f7223 */ /* 0x000fca000000000f */
[----:B------:R-:W-:-:S05]  /*2fc0*/  F2FP.BF16.F32.PACK_AB R15, RZ, R15 ;  /* 0x0000000fff0f723e */ /* 0x000fca00000010ff */
[----:B------:R0:W-:Y:S01]  /*2fd0*/  @P1 STG.E.U16 desc[UR36][R4.64], R15 ;  /* 0x0000000f04001986 */ /* 0x0001e2000c101524 */
[----:B------:R-:W-:Y:S05]  /*2fe0*/  @!P0 BRA `(.L_x_40) ;  /* 0x0000000000048947 */ /* 0x000fea0003800000 */
[----:B------:R1:W5:Y:S02]  /*2ff0*/  LDG.E.LTC128B.U16 R0, desc[UR36][R8.64+0x2] ;  /* 0x0000022408007981 */ /* 0x000364000c1e1520 */
.L_x_40:
[----:B------:R-:W-:Y:S05]  /*3000*/  BSYNC B1 ;  /* 0x0000000000017941 */ /* 0x000fea0003800000 */
.L_x_39:
[----:B-----5:R-:W-:Y:S01]  /*3010*/  IMAD.U32 R3, R0, 0x10000, RZ ;  /* 0x0001000000037824 */ /* 0x020fe200078e00ff */
[----:B------:R-:W-:Y:S01]  /*3020*/  ISETP.GT.AND P1, PT, R24, 0x8, PT ;  /* 0x000000081800780c */ /* 0x000fe20003f24270 */
[----:B------:R-:W-:-:S04]  /*3030*/  IMAD.WIDE.U32 R12, R2, R46, R12 ;  /* 0x0000002e020c7225 */ /* 0x000fc800078e000c */
[----:B------:R-:W-:Y:S01]  /*3040*/  FMUL R2, R3, R30 ;  /* 0x0000001e03027220 */ /* 0x000fe20000400000 */
[----:B------:R-:W-:Y:S01]  /*3050*/  ISETP.GT.AND P2, PT, R53, RZ, P1 ;  /* 0x000000ff3500720c */ /* 0x000fe20000f44270 */
[----:B------:R-:W-:Y:S01]  /*3060*/  IMAD.IADD R25, R25, 0x1, R13 ;  /* 0x0000000119197824 */ /* 0x000fe200078e020d */
[----:B------:R-:W-:Y:S01]  /*3070*/  IADD3 R3, P3, R6, R12, RZ ;  /* 0x0000000c06037210 */ /* 0x000fe20007f7e0ff */
[----:B------:R-:W-:Y:S01]  /*3080*/  FFMA R33, R33, R29, R2 ;  /* 0x0000001d21217223 */ /* 0x000fe20000000002 */
[----:B-1----:R-:W-:Y:S02]  /*3090*/  @P0 IMAD.MOV.U32 R8, RZ, RZ, R4 ;  /* 0x000000ffff080224 */ /* 0x002fe400078e0004 */
[----:B------:R-:W-:Y:S02]  /*30a0*/  @P0 IMAD.MOV.U32 R9, RZ, RZ, R5 ;  /* 0x000000ffff090224 */ /* 0x000fe400078e0005 */
[----:B------:R-:W-:Y:S01]  /*30b0*/  IMAD.X R6, R25, 0x1, R7, P3 ;  /* 0x0000000119067824 */ /* 0x000fe200018e0607 */
[----:B------:R-:W-:-:S02]  /*30c0*/  LEA R2, P3, R3, R48, 0x1 ;  /* 0x0000003003027211 */ /* 0x000fc400078608ff */
[----:B------:R-:W-:Y:S02]  /*30d0*/  F2FP.BF16.F32.PACK_AB R33, RZ, R33 ;  /* 0x00000021ff21723e */ /* 0x000fe400000010ff */
[----:B------:R-:W-:-:S03]  /*30e0*/  LEA.HI.X R3, R3, R49, R6, 0x1, P3 ;  /* 0x0000003103037211 */ /* 0x000fc600018f0c06 */
[----:B------:R1:W-:Y:S04]  /*30f0*/  @P0 STG.E.U16 desc[UR36][R8.64+0x2], R33 ;  /* 0x0000022108000986 */ /* 0x0003e8000c101524 */
[----:B------:R-:W2:Y:S01]  /*3100*/  @P2 LDG.E.LTC128B.U16 R0, desc[UR36][R2.64] ;  /* 0x0000002402002981 */ /* 0x000ea2000c1e1520 */
[C---:B------:R-:W-:Y:S01]  /*3110*/  SHF.L.U64.HI R13, R41.reuse, 0x1, R40 ;  /* 0x00000001290d7819 */ /* 0x040fe20000010228 */
[----:B------:R-:W-:Y:S01]  /*3120*/  BSSY B1, `(.L_x_41) ;  /* 0x0000012000017945 */ /* 0x000fe20003800000 */
[----:B0-----:R-:W-:Y:S02]  /*3130*/  LEA R4, P0, R41, R4, 0x1 ;  /* 0x0000000429047211 */ /* 0x001fe400078008ff */
[----:B------:R-:W-:Y:S02]  /*3140*/  IADD3 R6, P3, P4, R38, R12, R10 ;  /* 0x0000000c26067210 */ /* 0x000fe40007c7e00a */
[----:B------:R-:W-:Y:S01]  /*3150*/  ISETP.GT.AND P1, PT, R53, 0x1, P1 ;  /* 0x000000013500780c */ /* 0x000fe20000f24270 */
[----:B------:R-:W-:-:S02]  /*3160*/  IMAD.X R5, R13, 0x1, R5, P0 ;  /* 0x000000010d057824 */ /* 0x000fc400000e0605 */
[----:B--2---:R-:W-:-:S04]  /*3170*/  IMAD.U32 R7, R0, 0x10000, RZ ;  /* 0x0001000000077824 */ /* 0x004fc800078e00ff */
[----:B------:R-:W-:-:S04]  /*3180*/  FMUL R7, R7, R30 ;  /* 0x0000001e07077220 */ /* 0x000fc80000400000 */
[----:B------:R-:W-:-:S05]  /*3190*/  FFMA R7, R34, R29, R7 ;  /* 0x0000001d22077223 */ /* 0x000fca0000000007 */
[----:B------:R-:W-:Y:S02]  /*31a0*/  F2FP.BF16.F32.PACK_AB R3, RZ, R7 ;  /* 0x00000007ff03723e */ /* 0x000fe400000010ff */
[----:B------:R-:W-:Y:S02]  /*31b0*/  IADD3.X R7, R39, R25, R11, P3, P4 ;  /* 0x0000001927077210 */ /* 0x000fe40001fe840b */
[----:B-1----:R-:W-:Y:S01]  /*31c0*/  PRMT R8, R3, 0x7610, R8 ;  /* 0x0000761003087816 */ /* 0x002fe20000000008 */
[----:B------:R-:W-:-:S04]  /*31d0*/  IMAD.WIDE.U32 R2, R27, R20, R6 ;  /* 0x000000141b027225 */ /* 0x000fc800078e0006 */
[----:B------:R0:W-:Y:S01]  /*31e0*/  @P2 STG.E.U16 desc[UR36][R4.64], R8 ;  /* 0x0000000804002986 */ /* 0x0001e2000c101524 */
[----:B------:R-:W-:Y:S01]  /*31f0*/  IMAD.IADD R3, R21, 0x1, R3 ;  /* 0x0000000115037824 */ /* 0x000fe200078e0203 */
[----:B------:R-:W-:-:S04]  /*3200*/  LEA R6, P0, R2, R48, 0x1 ;  /* 0x0000003002067211 */ /* 0x000fc800078008ff */
[----:B------:R-:W-:Y:S01]  /*3210*/  LEA.HI.X R7, R2, R49, R3, 0x1, P0 ;  /* 0x0000003102077211 */ /* 0x000fe200000f0c03 */
[----:B------:R-:W-:Y:S08]  /*3220*/  @!P1 BRA `(.L_x_42) ;  /* 0x0000000000049947 */ /* 0x000ff00003800000 */
[----:B------:R1:W5:Y:S02]  /*3230*/  LDG.E.LTC128B.U16 R0, desc[UR36][R6.64+0x2] ;  /* 0x0000022406007981 */ /* 0x000364000c1e1520 */
.L_x_42:
[----:B------:R-:W-:Y:S05]  /*3240*/  BSYNC B1 ;  /* 0x0000000000017941 */ /* 0x000fea0003800000 */
.L_x_41:
[----:B------:R-:W-:Y:S05]  /*3250*/  @!P1 BRA `(.L_x_43) ;  /* 0x0000000000889947 */ /* 0x000fea0003800000 */
[----:B-----5:R-:W-:-:S04]  /*3260*/  IMAD.U32 R3, R0, 0x10000, RZ ;  /* 0x0001000000037824 */ /* 0x020fc800078e00ff */
[----:B------:R-:W-:-:S04]  /*3270*/  FMUL R0, R3, R30 ;  /* 0x0000001e03007220 */ /* 0x000fc80000400000 */
[----:B------:R-:W-:-:S05]  /*3280*/  FFMA R0, R35, R29, R0 ;  /* 0x0000001d23007223 */ /* 0x000fca0000000000 */
[----:B------:R-:W-:-:S05]  /*3290*/  F2FP.BF16.F32.PACK_AB R0, RZ, R0 ;  /* 0x00000000ff00723e */ /* 0x000fca00000010ff */
[----:B------:R2:W-:Y:S01]  /*32a0*/  STG.E.U16 desc[UR36][R4.64+0x2], R0 ;  /* 0x0000020004007986 */ /* 0x0005e2000c101524 */
[----:B------:R-:W-:Y:S05]  /*32b0*/  BRA `(.L_x_43) ;  /* 0x0000000000707947 */ /* 0x000fea0003800000 */
.L_x_38:
[----:B------:R-:W-:Y:S01]  /*32c0*/  IMAD R24, R24, -0x40, R45 ;  /* 0xffffffc018187824 */ /* 0x000fe200078e022d */
[----:B------:R-:W-:Y:S01]  /*32d0*/  ULDC.64 UR4, c[0x0][0x5c0] ;  /* 0x0001700000047ab9 */ /* 0x000fe20000000a00 */
[----:B------:R-:W-:Y:S02]  /*32e0*/  IMAD R25, R25, -0x8, R44 ;  /* 0xfffffff819197824 */ /* 0x000fe400078e022c */
[-C--:B------:R-:W-:Y:S01]  /*32f0*/  FMUL R32, R32, R29.reuse ;  /* 0x0000001d20207220 */ /* 0x080fe20000400000 */
[----:B------:R-:W-:Y:S01]  /*3300*/  LEA R2, P3, R14, UR4, 0x1 ;  /* 0x000000040e027c11 */ /* 0x000fe2000f8608ff */
[-C--:B------:R-:W-:Y:S01]  /*3310*/  FMUL R33, R33, R29.reuse ;  /* 0x0000001d21217220 */ /* 0x080fe20000400000 */
[----:B------:R-:W-:Y:S01]  /*3320*/  ISETP.GT.AND P0, PT, R24, RZ, PT ;  /* 0x000000ff1800720c */ /* 0x000fe20003f04270 */
[-C--:B------:R-:W-:Y:S01]  /*3330*/  FMUL R34, R34, R29.reuse ;  /* 0x0000001d22227220 */ /* 0x080fe20000400000 */
[----:B------:R-:W-:Y:S01]  /*3340*/  ISETP.GT.AND P1, PT, R24, 0x8, PT ;  /* 0x000000081800780c */ /* 0x000fe20003f24270 */
[----:B------:R-:W-:Y:S01]  /*3350*/  FMUL R35, R35, R29 ;  /* 0x0000001d23237220 */ /* 0x000fe20000400000 */
[----:B------:R-:W-:-:S02]  /*3360*/  ISETP.GT.AND P2, PT, R25, RZ, P0 ;  /* 0x000000ff1900720c */ /* 0x000fc40000744270 */
[----:B------:R-:W-:Y:S02]  /*3370*/  F2FP.BF16.F32.PACK_AB R32, RZ, R32 ;  /* 0x00000020ff20723e */ /* 0x000fe400000010ff */
[----:B------:R-:W-:Y:S02]  /*3380*/  LEA.HI.X R3, R14, UR5, R51, 0x1, P3 ;  /* 0x000000050e037c11 */ /* 0x000fe400098f0c33 */
[C---:B------:R-:W-:Y:S02]  /*3390*/  ISETP.GT.AND P0, PT, R25.reuse, 0x1, P0 ;  /* 0x000000011900780c */ /* 0x040fe40000704270 */
[C---:B------:R-:W-:Y:S02]  /*33a0*/  ISETP.GT.AND P3, PT, R25.reuse, RZ, P1 ;  /* 0x000000ff1900720c */ /* 0x040fe40000f64270 */
[----:B------:R-:W-:Y:S02]  /*33b0*/  ISETP.GT.AND P1, PT, R25, 0x1, P1 ;  /* 0x000000011900780c */ /* 0x000fe40000f24270 */
[C---:B------:R-:W-:Y:S01]  /*33c0*/  SHF.L.U64.HI R5, R41.reuse, 0x1, R40 ;  /* 0x0000000129057819 */ /* 0x040fe20000010228 */
[----:B------:R-:W-:Y:S01]  /*33d0*/  @P2 STG.E.U16 desc[UR36][R2.64], R32 ;  /* 0x0000002002002986 */ /* 0x000fe2000c101524 */
[----:B------:R-:W-:-:S02]  /*33e0*/  LEA R4, P2, R41, R2, 0x1 ;  /* 0x0000000229047211 */ /* 0x000fc400078408ff */
[----:B------:R-:W-:Y:S02]  /*33f0*/  F2FP.BF16.F32.PACK_AB R33, RZ, R33 ;  /* 0x00000021ff21723e */ /* 0x000fe400000010ff */
[----:B------:R-:W-:Y:S01]  /*3400*/  F2FP.BF16.F32.PACK_AB R34, RZ, R34 ;  /* 0x00000022ff22723e */ /* 0x000fe200000010ff */
[----:B------:R-:W-:Y:S01]  /*3410*/  IMAD.X R5, R5, 0x1, R3, P2 ;  /* 0x0000000105057824 */ /* 0x000fe200010e0603 */
[----:B------:R-:W-:Y:S01]  /*3420*/  F2FP.BF16.F32.PACK_AB R35, RZ, R35 ;  /* 0x00000023ff23723e */ /* 0x000fe200000010ff */
[----:B------:R0:W-:Y:S04]  /*3430*/  @P0 STG.E.U16 desc[UR36][R2.64+0x2], R33 ;  /* 0x0000022102000986 */ /* 0x0001e8000c101524 */
[----:B------:R1:W-:Y:S01]  /*3440*/  @P3 STG.E.U16 desc[UR36][R4.64], R34 ;  /* 0x0000002204003986 */ /* 0x0003e2000c101524 */
[----:B0-----:R-:W-:-:S02]  /*3450*/  @P1 IMAD.MOV.U32 R2, RZ, RZ, R4 ;  /* 0x000000ffff021224 */ /* 0x001fc400078e0004 */
[----:B------:R-:W-:-:S05]  /*3460*/  @P1 IMAD.MOV.U32 R3, RZ, RZ, R5 ;  /* 0x000000ffff031224 */ /* 0x000fca00078e0005 */
[----:B------:R1:W-:Y:S02]  /*3470*/  @P1 STG.E.U16 desc[UR36][R2.64+0x2], R35 ;  /* 0x0000022302001986 */ /* 0x0003e4000c101524 */
.L_x_43:
[----:B------:R-:W-:Y:S05]  /*3480*/  BSYNC B0 ;  /* 0x0000000000007941 */ /* 0x000fea0003800000 */
.L_x_37:
[----:B------:R-:W-:Y:S01]  /*3490*/  LEA R22, P0, R16, R22, 0x1 ;  /* 0x0000001610167211 */ /* 0x000fe200078008ff */
[----:B------:R-:W-:Y:S01]  /*34a0*/  ULDC.64 UR4, c[0x0][0x650] ;  /* 0x0001940000047ab9 */ /* 0x000fe20000000a00 */
[----:B--2--5:R-:W-:Y:S02]  /*34b0*/  IMAD.U32 R0, RZ, RZ, UR42 ;  /* 0x0000002aff007e24 */ /* 0x024fe4000f8e00ff */
[----:B------:R-:W-:Y:S02]  /*34c0*/  IMAD.MOV.U32 R24, RZ, RZ, -0x1 ;  /* 0xffffffffff187424 */ /* 0x000fe400078e00ff */
[----:B------:R-:W-:Y:S01]  /*34d0*/  IMAD.X R19, R42, 0x1, R19, P0 ;  /* 0x000000012a137824 */ /* 0x000fe200000e0613 */
[----:B------:R-:W-:Y:S01]  /*34e0*/  ISETP.GE.U32.AND P0, PT, R22, UR4, PT ;  /* 0x0000000416007c0c */ /* 0x000fe2000bf06070 */
[----:B------:R2:W-:Y:S01]  /*34f0*/  SYNCS.ARRIVE.TRANS64.A1T0 RZ, [R0+UR45], RZ ;  /* 0x000000ff00ff79a7 */ /* 0x0005e2000810002d */
[----:B------:R-:W-:Y:S02]  /*3500*/  IMAD.MOV.U32 R25, RZ, RZ, -0x1 ;  /* 0xffffffffff197424 */ /* 0x000fe400078e00ff */
[----:B------:R-:W-:Y:S01]  /*3510*/  ISETP.GE.U32.AND.EX P0, PT, R19, UR5, PT, P0 ;  /* 0x0000000513007c0c */ /* 0x000fe2000bf06100 */
[----:B------:R-:W-:Y:S01]  /*3520*/  IMAD.MOV.U32 R27, RZ, RZ, -0x1 ;  /* 0xffffffffff1b7424 */ /* 0x000fe200078e00ff */
[----:B--2---:R-:W-:-:S11]  /*3530*/  PRMT R0, RZ, 0x7610, R0 ;  /* 0x00007610ff007816 */ /* 0x004fd60000000000 */
[----:B------:R-:W-:Y:S05]  /*3540*/  @P0 BRA `(.L_x_44) ;  /* 0x0000000400580947 */ /* 0x000fea0003800000 */
[----:B0-----:R-:W0:Y:S01]  /*3550*/  LDC.64 R8, c[0x0][0x628] ;  /* 0x00018a00ff087b82 */ /* 0x001e220000000a00 */
[----:B------:R-:W2:Y:S01]  /*3560*/  S2R R14, SR_CTAID.X ;  /* 0x00000000000e7919 */ /* 0x000ea20000002500 */
[----:B-1----:R-:W-:Y:S02]  /*3570*/  IMAD.MOV.U32 R6, RZ, RZ, R22 ;  /* 0x000000ffff067224 */ /* 0x002fe400078e0016 */
[----:B------:R-:W-:Y:S01]  /*3580*/  IMAD.MOV.U32 R7, RZ, RZ, R19 ;  /* 0x000000ffff077224 */ /* 0x000fe200078e0013 */
[----:B------:R-:W1:Y:S03]  /*3590*/  S2R R15, SR_CTAID.Y ;  /* 0x00000000000f7919 */ /* 0x000e660000002600 */
[----:B------:R-:W3:Y:S08]  /*35a0*/  LDC R0, c[0x0][0x630] ;  /* 0x00018c00ff007b82 */ /* 0x000ef00000000800 */
[----:B------:R-:W4:Y:S01]  /*35b0*/  LDC.64 R12, c[0x0][0x620] ;  /* 0x00018800ff0c7b82 */ /* 0x000f220000000a00 */
[----:B0-----:R-:W-:-:S04]  /*35c0*/  ISETP.NE.U32.AND P0, PT, R8, RZ, PT ;  /* 0x000000ff0800720c */ /* 0x001fc80003f05070 */
[----:B------:R-:W-:-:S13]  /*35d0*/  ISETP.NE.AND.EX P0, PT, R9, RZ, PT, P0 ;  /* 0x000000ff0900720c */ /* 0x000fda0003f05300 */
[----:B-1234-:R-:W-:Y:S05]  /*35e0*/  @!P0 BRA `(.L_x_45) ;  /* 0x0000000000288947 */ /* 0x01efea0003800000 */
        /* <DEDUP_REMOVED lines=10> */
.L_x_45:
[-CC-:B------:R-:W-:Y:S01]  /*3690*/  SHF.R.U64 R27, R6, R0.reuse, R7.reuse ;  /* 0x00000000061b7219 */ /* 0x180fe20000001207 */
[----:B------:R-:W0:Y:S01]  /*36a0*/  LDC.64 R24, c[0x0][0x640] ;  /* 0x00019000ff187b82 */ /* 0x000e220000000a00 */
[----:B------:R-:W-:Y:S01]  /*36b0*/  SHF.R.U32.HI R0, RZ, R0, R7 ;  /* 0x00000000ff007219 */ /* 0x000fe20000011607 */
[----:B------:R-:W-:Y:S01]  /*36c0*/  IMAD.MOV.U32 R2, RZ, RZ, R22 ;  /* 0x000000ffff027224 */ /* 0x000fe200078e0016 */
[----:B------:R-:W-:Y:S01]  /*36d0*/  IADD3 R5, P0, RZ, -R27, RZ ;  /* 0x8000001bff057210 */ /* 0x000fe20007f1e0ff */
[----:B------:R-:W-:Y:S01]  /*36e0*/  ULDC UR4, c[0x0][0x150] ;  /* 0x0000540000047ab9 */ /* 0x000fe20000000800 */
[----:B------:R-:W-:-:S03]  /*36f0*/  I2FP.F32.U32 R6, R14 ;  /* 0x0000000e00067245 */ /* 0x000fc60000201000 */
[----:B------:R-:W1:Y:S01]  /*3700*/  LDC R4, c[0x0][0x618] ;  /* 0x00018600ff047b82 */ /* 0x000e620000000800 */
[----:B------:R-:W-:Y:S02]  /*3710*/  IMAD.X R3, RZ, RZ, ~R0, P0 ;  /* 0x000000ffff037224 */ /* 0x000fe400000e0e00 */
[----:B------:R-:W-:Y:S01]  /*3720*/  FMUL R6, R6, UR4 ;  /* 0x0000000406067c20 */ /* 0x000fe20008400000 */
[----:B------:R-:W-:Y:S01]  /*3730*/  ULDC UR4, c[0x0][0x154] ;  /* 0x0000550000047ab9 */ /* 0x000fe20000000800 */
[-C--:B------:R-:W-:Y:S02]  /*3740*/  IMAD R0, R3, R12.reuse, RZ ;  /* 0x0000000c03007224 */ /* 0x080fe400078e02ff */
[----:B------:R-:W-:Y:S01]  /*3750*/  IMAD.MOV.U32 R3, RZ, RZ, R19 ;  /* 0x000000ffff037224 */ /* 0x000fe200078e0013 */
[----:B------:R-:W2:Y:S01]  /*3760*/  LDC R10, c[0x0][0x608] ;  /* 0x00018200ff0a7b82 */ /* 0x000ea20000000800 */
[----:B------:R-:W3:Y:S01]  /*3770*/  F2I.U32.TRUNC.NTZ R6, R6 ;  /* 0x0000000600067305 */ /* 0x000ee2000020f000 */
[----:B------:R-:W-:-:S04]  /*3780*/  IMAD.WIDE.U32 R2, R5, R12, R2 ;  /* 0x0000000c05027225 */ /* 0x000fc800078e0002 */
[----:B------:R-:W-:Y:S02]  /*3790*/  IMAD R5, R5, R13, R0 ;  /* 0x0000000d05057224 */ /* 0x000fe400078e0200 */
[----:B------:R-:W4:Y:S01]  /*37a0*/  LDC R20, c[0x0][0x658] ;  /* 0x00019600ff147b82 */ /* 0x000f220000000800 */
[----:B------:R-:W-:Y:S01]  /*37b0*/  I2FP.F32.U32 R0, R15 ;  /* 0x0000000f00007245 */ /* 0x000fe20000201000 */
[----:B------:R-:W-:Y:S01]  /*37c0*/  IMAD.IADD R3, R3, 0x1, R5 ;  /* 0x0000000103037824 */ /* 0x000fe200078e0205 */
[----:B0-----:R-:W-:-:S05]  /*37d0*/  ISETP.NE.U32.AND P0, PT, R24, RZ, PT ;  /* 0x000000ff1800720c */ /* 0x001fca0003f05070 */
[----:B------:R-:W0:Y:S01]  /*37e0*/  LDC R7, c[0x0][0x144] ;  /* 0x00005100ff077b82 */ /* 0x000e220000000800 */
[-CC-:B-1----:R-:W-:Y:S01]  /*37f0*/  SHF.R.U64 R8, R2, R4.reuse, R3.reuse ;  /* 0x0000000402087219 */ /* 0x182fe20000001203 */
[----:B---3--:R-:W-:Y:S01]  /*3800*/  IMAD.MOV R6, RZ, RZ, -R6 ;  /* 0x000000ffff067224 */ /* 0x008fe200078e0a06 */
[----:B------:R-:W-:Y:S01]  /*3810*/  SHF.R.U32.HI R3, RZ, R4, R3 ;  /* 0x00000004ff037219 */ /* 0x000fe20000011603 */
[----:B------:R-:W-:Y:S01]  /*3820*/  FMUL R4, R0, UR4 ;  /* 0x0000000400047c20 */ /* 0x000fe20008400000 */
[----:B------:R-:W-:-:S03]  /*3830*/  ISETP.NE.AND.EX P0, PT, R25, RZ, PT, P0 ;  /* 0x000000ff1900720c */ /* 0x000fc60003f05300 */
[----:B------:R-:W1:Y:S01]  /*3840*/  LDC R12, c[0x0][0x148] ;  /* 0x00005200ff0c7b82 */ /* 0x000e620000000800 */
[----:B------:R3:W0:Y:S01]  /*3850*/  F2I.U32.TRUNC.NTZ R11, R4 ;  /* 0x00000004000b7305 */ /* 0x000622000020f000 */
[-CC-:B--2---:R-:W-:Y:S02]  /*3860*/  SHF.R.U64 R0, R8, R10.reuse, R3.reuse ;  /* 0x0000000a08007219 */ /* 0x184fe40000001203 */
[----:B------:R-:W-:-:S04]  /*3870*/  SHF.R.U32.HI R3, RZ, R10, R3 ;  /* 0x0000000aff037219 */ /* 0x000fc80000011603 */
[----:B------:R-:W2:Y:S01]  /*3880*/  LDC R32, c[0x0][0x648] ;  /* 0x00019200ff207b82 */ /* 0x000ea20000000800 */
[-CC-:B----4-:R-:W-:Y:S02]  /*3890*/  SHF.R.U64 R10, R0, R20.reuse, R3.reuse ;  /* 0x00000014000a7219 */ /* 0x190fe40000001203 */
[----:B------:R-:W-:-:S03]  /*38a0*/  SHF.R.U32.HI R3, RZ, R20, R3 ;  /* 0x00000014ff037219 */ /* 0x000fc60000011603 */
[----:B------:R-:W-:Y:S02]  /*38b0*/  IMAD.MOV.U32 R2, RZ, RZ, R10 ;  /* 0x000000ffff027224 */ /* 0x000fe400078e000a */
[----:B------:R-:W4:Y:S01]  /*38c0*/  LDC R33, c[0x0][0x638] ;  /* 0x00018e00ff217b82 */ /* 0x000f220000000800 */
[----:B0-----:R-:W-:-:S07]  /*38d0*/  IMAD R13, R7, R6, R14 ;  /* 0x00000006070d7224 */ /* 0x001fce00078e020e */
[----:B------:R-:W0:Y:S08]  /*38e0*/  LDC R34, c[0x0][0x610] ;  /* 0x00018400ff227b82 */ /* 0x000e300000000800 */
[----:B------:R-:W0:Y:S01]  /*38f0*/  LDC R21, c[0x0][0x600] ;  /* 0x00018000ff157b82 */ /* 0x000e220000000800 */
[----:B-1-3--:R-:W-:Y:S05]  /*3900*/  @!P0 BRA `(.L_x_46) ;  /* 0x0000000000288947 */ /* 0x00afea0003800000 */
[----:B------:R-:W1:Y:S02]  /*3910*/  LDC R7, c[0x0][0x64c] ;  /* 0x00019300ff077b82 */ /* 0x000e640000000800 */
[----:B-1----:R-:W-:-:S05]  /*3920*/  IADD3 R7, P0, R10, R7, RZ ;  /* 0x000000070a077210 */ /* 0x002fca0007f1e0ff */
        /* <DEDUP_REMOVED lines=8> */
.L_x_46:
[----:B------:R-:W-:Y:S01]  /*39b0*/  ISETP.NE.AND P0, PT, R23, 0x1, PT ;  /* 0x000000011700780c */ /* 0x000fe20003f05270 */
[----:B0-----:R-:W-:Y:S01]  /*39c0*/  VIADD R5, R21, 0xffffffff ;  /* 0xffffffff15057836 */ /* 0x001fe20000000000 */
[----:B--2---:R-:W-:Y:S01]  /*39d0*/  SHF.R.U64 R2, R2, R32, R3 ;  /* 0x0000002002027219 */ /* 0x004fe20000001203 */
[----:B------:R-:W-:Y:S01]  /*39e0*/  IMAD.MOV R11, RZ, RZ, -R11 ;  /* 0x000000ffff0b7224 */ /* 0x000fe200078e0a0b */
[----:B------:R-:W-:-:S03]  /*39f0*/  LOP3.LUT R0, R0, R43, RZ, 0xc0, !PT ;  /* 0x0000002b00007212 */ /* 0x000fc600078ec0ff */
[----:B------:R-:W-:Y:S02]  /*3a00*/  IMAD.MOV R3, RZ, RZ, -R2 ;  /* 0x000000ffff037224 */ /* 0x000fe400078e0a02 */
[----:B------:R-:W-:Y:S01]  /*3a10*/  IMAD R24, R31, R2, R0 ;  /* 0x000000021f187224 */ /* 0x000fe200078e0200 */
[----:B------:R-:W-:Y:S01]  /*3a20*/  LOP3.LUT R0, R8, R5, RZ, 0xc0, !PT ;  /* 0x0000000508007212 */ /* 0x000fe200078ec0ff */
[----:B----4-:R-:W-:Y:S02]  /*3a30*/  IMAD R3, R3, R33, R10 ;  /* 0x0000002103037224 */ /* 0x010fe400078e020a */
[----:B------:R-:W-:Y:S02]  /*3a40*/  @P0 IMAD R13, R12, R11, R15 ;  /* 0x0000000b0c0d0224 */ /* 0x000fe400078e020f */
[----:B------:R-:W-:Y:S02]  /*3a50*/  IMAD R3, R3, R21, R0 ;  /* 0x0000001503037224 */ /* 0x000fe400078e0200 */
[----:B------:R-:W-:-:S02]  /*3a60*/  IMAD R24, R24, R34, R13 ;  /* 0x0000002218187224 */ /* 0x000fc400078e020d */
[----:B------:R-:W-:-:S03]  /*3a70*/  IMAD.MOV.U32 R2, RZ, RZ, 0x1 ;  /* 0x00000001ff027424 */ /* 0x000fc600078e00ff */
[----:B------:R-:W-:Y:S02]  /*3a80*/  SEL R25, R3, R24, !P0 ;  /* 0x0000001803197207 */ /* 0x000fe40004000000 */
[----:B------:R-:W-:Y:S02]  /*3a90*/  PRMT R0, R2, 0x7610, R0 ;  /* 0x0000761002007816 */ /* 0x000fe40000000000 */
[----:B------:R-:W-:-:S07]  /*3aa0*/  SEL R24, R24, R3, !P0 ;  /* 0x0000000318187207 */ /* 0x000fce0004000000 */
.L_x_44:
[----:B------:R-:W-:Y:S01]  /*3ab0*/  UIMAD.WIDE.U32 UR4, UR39, 0x51eb851f, URZ ;  /* 0x51eb851f270478a5 */ /* 0x000fe2000f8e003f */
[----:B------:R-:W-:Y:S02]  /*3ac0*/  LOP3.LUT P0, RZ, R0, 0xff, RZ, 0xc0, !PT ;  /* 0x000000ff00ff7812 */ /* 0x000fe4000780c0ff */
[----:B------:R-:W-:Y:S01]  /*3ad0*/  LOP3.LUT R52, R52, 0x1, RZ, 0x3c, !PT ;  /* 0x0000000134347812 */ /* 0x000fe200078e3cff */
[----:B------:R-:W-:-:S04]  /*3ae0*/  USHF.R.U32.HI UR4, URZ, 0x5, UR5 ;  /* 0x000000053f047899 */ /* 0x000fc80008011605 */
[----:B------:R-:W-:-:S06]  /*3af0*/  UIMAD UR39, UR4, -0x64, UR39 ;  /* 0xffffff9c042778a4 */ /* 0x000fcc000f8e0227 */
[----:B------:R-:W-:Y:S06]  /*3b00*/  @!P0 EXIT ;  /* 0x000000000000894d */ /* 0x000fec0003800000 */
[----:B------:R-:W-:Y:S05]  /*3b10*/  BRA `(.L_x_47) ;  /* 0xffffffe8003c7947 */ /* 0x000fea000383ffff */
.L_x_18:
[----:B------:R-:W-:-:S08]  /*3b20*/  ISETP.NE.AND P0, PT, R6, RZ, PT ;  /* 0x000000ff0600720c */ /* 0x000fd00003f05270 */
[----:B--2--5:R-:W0:-:S00]  /*3b30*/  USETMAXREG.DEALLOC.CTAPOOL 0x28 ;  /* 0x00000028000079c8 */ /* 0x024e0000080e0500 */
[----:B------:R-:W-:Y:S05]  /*3b40*/  @P0 EXIT ;  /* 0x000000000000094d */ /* 0x000fea0003800000 */
[----:B0-----:R-:W-:Y:S01]  /*3b50*/  LOP3.LUT P0, RZ, R8, 0xff, RZ, 0xc0, !PT ;  /* 0x000000ff08ff7812 */ /* 0x001fe2000780c0ff */
[----:B------:R-:W-:Y:S02]  /*3b60*/  IMAD.MOV.U32 R6, RZ, RZ, 0x1 ;  /* 0x00000001ff067424 */ /* 0x000fe400078e00ff */
[----:B------:R-:W-:-:S10]  /*3b70*/  IMAD.MOV.U32 R7, RZ, RZ, RZ ;  /* 0x000000ffff077224 */ /* 0x000fd400078e00ff */
[----:B------:R-:W-:Y:S05]  /*3b80*/  @!P0 BRA `(.L_x_48) ;  /* 0x0000000c00308947 */ /* 0x000fea0003800000 */
[----:B------:R-:W0:Y:S01]  /*3b90*/  S2R R11, SR_CgaCtaId ;  /* 0x00000000000b7919 */ /* 0x000e220000008800 */
[----:B------:R-:W-:Y:S01]  /*3ba0*/  LOP3.LUT P0, RZ, R3, 0x1f, RZ, 0xc0, !PT ;  /* 0x0000001f03ff7812 */ /* 0x000fe2000780c0ff */
[----:B------:R-:W-:Y:S01]  /*3bb0*/  ULDC UR6, c[0x0][0x658] ;  /* 0x0001960000067ab9 */ /* 0x000fe20000000800 */
[----:B------:R-:W-:Y:S01]  /*3bc0*/  UMOV UR7, 0xffffffff ;  /* 0xffffffff00077882 */ /* 0x000fe20000000000 */
[----:B------:R-:W-:Y:S01]  /*3bd0*/  BSSY B0, `(.L_x_48) ;  /* 0x00000c7000007945 */ /* 0x000fe20003800000 */
[----:B------:R-:W-:Y:S01]  /*3be0*/  USHF.L.U32 UR7, UR7, UR6, URZ ;  /* 0x0000000607077299 */ /* 0x000fe2000800063f */
[C---:B------:R-:W-:Y:S01]  /*3bf0*/  ISETP.NE.AND P2, PT, R2.reuse, RZ, PT ;  /* 0x000000ff0200720c */ /* 0x040fe20003f45270 */
[----:B------:R-:W-:Y:S01]  /*3c00*/  IMAD.MOV.U32 R9, RZ, RZ, 0x1 ;  /* 0x00000001ff097424 */ /* 0x000fe200078e00ff */
[----:B------:R-:W-:Y:S01]  /*3c10*/  ISETP.NE.OR P0, PT, R2, RZ, !P0 ;  /* 0x000000ff0200720c */ /* 0x000fe20004705670 */
[----:B------:R-:W-:Y:S01]  /*3c20*/  IMAD.MOV.U32 R6, RZ, RZ, 0x1 ;  /* 0x00000001ff067424 */ /* 0x000fe200078e00ff */
[----:B------:R-:W-:Y:S01]  /*3c30*/  LOP3.LUT R8, R18, 0x2, RZ, 0xfc, !PT ;  /* 0x0000000212087812 */ /* 0x000fe200078efcff */
[----:B------:R-:W-:Y:S01]  /*3c40*/  IMAD.MOV.U32 R7, RZ, RZ, RZ ;  /* 0x000000ffff077224 */ /* 0x000fe200078e00ff */
[----:B------:R-:W-:Y:S01]  /*3c50*/  ULDC UR5, c[0x0][0x600] ;  /* 0x0001800000057ab9 */ /* 0x000fe20000000800 */
[----:B------:R-:W-:Y:S01]  /*3c60*/  UMOV UR8, 0x1 ;  /* 0x0000000100087882 */ /* 0x000fe20000000000 */
[----:B------:R-:W-:-:S02]  /*3c70*/  UIADD3 UR22, UR4, 0x1, URZ ;  /* 0x0000000104167890 */ /* 0x000fc4000fffe03f */
[----:B------:R-:W-:Y:S02]  /*3c80*/  UIADD3 UR16, UR5, -0x1, URZ ;  /* 0xffffffff05107890 */ /* 0x000fe4000fffe03f */
[----:B------:R-:W-:Y:S02]  /*3c90*/  USHF.L.U32 UR18, UR8, UR6, URZ ;  /* 0x0000000608127299 */ /* 0x000fe4000800063f */
[----:B------:R-:W-:Y:S01]  /*3ca0*/  ULOP3.LUT UR17, URZ, UR7, URZ, 0x33, !UPT ;  /* 0x000000073f117292 */ /* 0x000fe2000f8e333f */
[----:B------:R-:W-:Y:S01]  /*3cb0*/  ULDC.64 UR20, c[0x0][0x198] ;  /* 0x0000660000147ab9 */ /* 0x000fe20000000a00 */
[C---:B0-----:R-:W-:Y:S02]  /*3cc0*/  IMAD.SHL.U32 R10, R11.reuse, 0x4, RZ ;  /* 0x000000040b0a7824 */ /* 0x041fe400078e00ff */
[----:B------:R-:W-:-:S03]  /*3cd0*/  IMAD.SHL.U32 R11, R11, 0x40, RZ ;  /* 0x000000400b0b7824 */ /* 0x000fc600078e00ff */
[----:B------:R-:W-:Y:S02]  /*3ce0*/  LOP3.LUT R10, R10, 0x4, RZ, 0xc0, !PT ;  /* 0x000000040a0a7812 */ /* 0x000fe400078ec0ff */
[----:B------:R-:W-:-:S07]  /*3cf0*/  LOP3.LUT R11, R11, 0x40, RZ, 0xc0, !PT ;  /* 0x000000400b0b7812 */ /* 0x000fce00078ec0ff */
.L_x_60:
[----:B------:R-:W-:-:S03]  /*3d00*/  UMOV UR5, 0xffffffff ;  /* 0xffffffff00057882 */ /* 0x000fc60000000000 */
[----:B------:R-:W-:Y:S05]  /*3d10*/  BRA.DIV UR5, `(.L_x_49) ;  /* 0x0000000e05fc7947 */ /* 0x000fea000b800000 */
[----:B------:R-:W-:-:S13]  /*3d20*/  ELECT P6, URZ, PT ;  /* 0x00000000003f782f */ /* 0x000fda00038c0000 */
.L_x_72:
[----:B------:R-:W0:Y:S01]  /*3d30*/  LDC R2, c[0x0][0x28c] ;  /* 0x0000a300ff027b82 */ /* 0x000e220000000800 */
[----:B------:R-:W-:Y:S01]  /*3d40*/  BSSY B1, `(.L_x_50) ;  /* 0x0000039000017945 */ /* 0x000fe20003800000 */
[----:B0-----:R-:W-:-:S13]  /*3d50*/  ISETP.LT.OR P6, PT, R2, 0x1, !P6 ;  /* 0x000000010200780c */ /* 0x001fda00077c1670 */
[----:B------:R-:W-:Y:S05]  /*3d60*/  @P6 BRA `(.L_x_51) ;  /* 0x0000000000d86947 */ /* 0x000fea0003800000 */
[----:B------:R-:W-:Y:S02]  /*3d70*/  IMAD R25, R25, 0x8, R10 ;  /* 0x0000000819197824 */ /* 0x000fe400078e020a */
[----:B------:R-:W-:Y:S02]  /*3d80*/  IMAD.SHL.U32 R24, R24, 0x40, RZ ;  /* 0x0000004018187824 */ /* 0x000fe400078e00ff */
[----:B------:R-:W-:Y:S02]  /*3d90*/  IMAD.MOV.U32 R14, RZ, RZ, RZ ;  /* 0x000000ffff0e7224 */ /* 0x000fe400078e00ff */
[----:B------:R-:W-:Y:S02]  /*3da0*/  IMAD.U32 R15, RZ, RZ, UR22 ;  /* 0x00000016ff0f7e24 */ /* 0x000fe4000f8e00ff */
[----:B------:R-:W-:Y:S02]  /*3db0*/  IMAD.MOV.U32 R2, RZ, RZ, R6 ;  /* 0x000000ffff027224 */ /* 0x000fe400078e0006 */
[----:B------:R-:W-:-:S07]  /*3dc0*/  IMAD.MOV.U32 R4, RZ, RZ, R7 ;  /* 0x000000ffff047224 */ /* 0x000fce00078e0007 */
.L_x_55:
[----:B------:R-:W0:Y:S01]  /*3dd0*/  S2R R12, SR_CgaCtaId ;  /* 0x00000000000c7919 */ /* 0x000e220000008800 */
[----:B------:R-:W-:Y:S01]  /*3de0*/  MOV R3, 0x400 ;  /* 0x0000040000037802 */ /* 0x000fe20000000f00 */
[----:B------:R-:W1:Y:S03]  /*3df0*/  @!P2 LDC R5, c[0x0][0x500] ;  /* 0x00014000ff05ab82 */ /* 0x000e660000000800 */
[----:B0-----:R-:W-:Y:S02]  /*3e00*/  LEA R13, R12, R3, 0x18 ;  /* 0x000000030c0d7211 */ /* 0x001fe400078ec0ff */
[----:B------:R-:W-:-:S03]  /*3e10*/  SHF.L.U32 R3, R2, 0x1f, RZ ;  /* 0x0000001f02037819 */ /* 0x000fc600000006ff */
[----:B------:R-:W-:-:S04]  /*3e20*/  IMAD R12, R4, 0x8, R13 ;  /* 0x00000008040c7824 */ /* 0x000fc800078e020d */
[----:B------:R-:W0:Y:S02]  /*3e30*/  SYNCS.PHASECHK.TRANS64.TRYWAIT P1, [R12+URZ+0x320], R3 ;  /* 0x000320030c0075a7 */ /* 0x000e24000802017f */
[----:B01----:R-:W-:Y:S05]  /*3e40*/  @!P1 BRA `(.L_x_52) ;  /* 0x0000000c00d09947 */ /* 0x003fea0003800000 */
.L_x_73:
[----:B0-----:R-:W-:Y:S01]  /*3e50*/  PRMT R3, R8, 0x9910, RZ ;  /* 0x0000991008037816 */ /* 0x001fe200000000ff */
[----:B------:R0:W-:Y:S03]  /*3e60*/  @!P2 SYNCS.ARRIVE.TRANS64 RZ, [R12+URZ], R5 ;  /* 0x000000050cffa9a7 */ /* 0x0001e6000800003f */
[----:B------:R-:W-:-:S13]  /*3e70*/  ISETP.NE.AND P1, PT, R3, 0x2, PT ;  /* 0x000000020300780c */ /* 0x000fda0003f25270 */
[----:B0-----:R-:W-:Y:S05]  /*3e80*/  @P1 BRA `(.L_x_53) ;  /* 0x0000000000041947 */ /* 0x001fea0003800000 */
[----:B------:R-:W-:Y:S01]  /*3e90*/  BPT.TRAP 0x1 ;  /* 0x000000040000795c */ /* 0x000fe20000300000 */
.L_x_53:
[----:B------:R-:W-:Y:S05]  /*3ea0*/  @P0 BRA `(.L_x_54) ;  /* 0x0000000000040947 */ /* 0x000fea0003800000 */
[----:B------:R-:W-:Y:S01]  /*3eb0*/  BPT.TRAP 0x1 ;  /* 0x000000040000795c */ /* 0x000fe20000300000 */
.L_x_54:
[----:B------:R-:W-:Y:S01]  /*3ec0*/  IMAD R3, R4, 0x80, R11 ;  /* 0x0000008004037824 */ /* 0x000fe200078e020b */
[----:B------:R-:W-:Y:S01]  /*3ed0*/  R2UR UR9, R12 ;  /* 0x000000000c0972ca */ /* 0x000fe200000e0000 */
[--C-:B------:R-:W-:Y:S01]  /*3ee0*/  IMAD R5, R4, 0x800, R13.reuse ;  /* 0x0000080004057824 */ /* 0x100fe200078e020d */
[----:B------:R-:W-:Y:S01]  /*3ef0*/  UIADD3 UR6, UP0, UR20, 0xf0, URZ ;  /* 0x000000f014067890 */ /* 0x000fe2000ff1e03f */
[----:B------:R-:W-:Y:S01]  /*3f00*/  IMAD R3, R3, 0x2, R13 ;  /* 0x0000000203037824 */ /* 0x000fe200078e020d */
[----:B------:R-:W-:Y:S01]  /*3f10*/  R2UR UR11, R24 ;  /* 0x00000000180b72ca */ /* 0x000fe200000e0000 */
[----:B------:R-:W-:Y:S01]  /*3f20*/  VIADD R15, R15, 0xffffffff ;  /* 0xffffffff0f0f7836 */ /* 0x000fe20000000000 */
[----:B------:R-:W-:Y:S01]  /*3f30*/  R2UR UR5, R5 ;  /* 0x00000000050572ca */ /* 0x000fe200000e0000 */
[----:B------:R-:W-:Y:S01]  /*3f40*/  UIADD3 UR24, UP1, UR20, 0x1f0, URZ ;  /* 0x000001f014187890 */ /* 0x000fe2000ff3e03f */
[----:B------:R-:W-:Y:S01]  /*3f50*/  R2UR UR8, R3 ;  /* 0x00000000030872ca */ /* 0x000fe200000e0000 */
[----:B------:R-:W-:Y:S01]  /*3f60*/  UIADD3.X UR7, URZ, UR21, URZ, UP0, !UPT ;  /* 0x000000153f077290 */ /* 0x000fe200087fe43f */
[----:B------:R-:W-:Y:S01]  /*3f70*/  R2UR UR10, R14 ;  /* 0x000000000e0a72ca */ /* 0x000fe200000e0000 */
[----:B------:R-:W-:Y:S01]  /*3f80*/  VIADD R4, R4, 0x1 ;  /* 0x0000000104047836 */ /* 0x000fe20000000000 */
[----:B------:R-:W-:Y:S01]  /*3f90*/  R2UR UR12, R27 ;  /* 0x000000001b0c72ca */ /* 0x000fe200000e0000 */
[----:B------:R-:W-:Y:S01]  /*3fa0*/  UIADD3.X UR25, URZ, UR21, URZ, UP1, !UPT ;  /* 0x000000153f197290 */ /* 0x000fe20008ffe43f */
[----:B------:R-:W-:Y:S01]  /*3fb0*/  R2UR UR19, R25 ;  /* 0x00000000191372ca */ /* 0x000fe200000e0000 */
[----:B------:R-:W-:Y:S01]  /*3fc0*/  UMOV UR14, 0x0 ;  /* 0x00000000000e7882 */ /* 0x000fe20000000000 */
[----:B------:R-:W-:Y:S01]  /*3fd0*/  ISETP.GT.AND P3, PT, R15, 0x1, PT ;  /* 0x000000010f00780c */ /* 0x000fe20003f64270 */
[----:B------:R-:W-:Y:S01]  /*3fe0*/  UMOV UR15, 0x10000000 ;  /* 0x10000000000f7882 */ /* 0x000fe20000000000 */
[----:B------:R-:W-:Y:S01]  /*3ff0*/  ISETP.NE.AND P1, PT, R4, 0x64, PT ;  /* 0x000000640400780c */ /* 0x000fe20003f25270 */
[----:B------:R-:W-:Y:S01]  /*4000*/  UIADD3 UR5, UR5, 0x780, URZ ;  /* 0x0000078005057890 */ /* 0x000fe2000fffe03f */
[----:B------:R-:W-:Y:S01]  /*4010*/  VIADD R14, R14, 0x10 ;  /* 0x000000100e0e7836 */ /* 0x000fe20000000000 */
[----:B------:R-:W-:Y:S01]  /*4020*/  UIADD3 UR13, UR8, 0x32780, URZ ;  /* 0x00032780080d7890 */ /* 0x000fe2000fffe03f */
[----:B------:R-:W-:Y:S01]  /*4030*/  SEL R3, RZ, 0x1, P1 ;  /* 0x00000001ff037807 */ /* 0x000fe20000800000 */
[----:B------:R-:W-:Y:S01]  /*4040*/  UMOV UR23, 0x30000 ;  /* 0x0003000000177882 */ /* 0x000fe20000000000 */
[----:B------:R-:W-:-:S02]  /*4050*/  SEL R4, R4, RZ, P1 ;  /* 0x000000ff04047207 */ /* 0x000fc40000800000 */
[----:B------:R-:W-:Y:S01]  /*4060*/  UMOV UR8, UR5 ;  /* 0x0000000500087c82 */ /* 0x000fe20008000000 */
[----:B------:R-:W-:Y:S01]  /*4070*/  LOP3.LUT R2, R2, R3, RZ, 0x3c, !PT ;  /* 0x0000000302027212 */ /* 0x000fe200078e3cff */
[----:B------:R0:W-:Y:S02]  /*4080*/  UTMALDG.3D [UR8], [UR6], desc[UR14] ;  /* 0x00000e08060075b4 */ /* 0x0001e40008011000 */
[----:B0-----:R-:W-:Y:S01]  /*4090*/  UMOV UR8, UR13 ;  /* 0x0000000d00087c82 */ /* 0x001fe20008000000 */
[----:B------:R-:W-:Y:S02]  /*40a0*/  UMOV UR11, UR19 ;  /* 0x00000013000b7c82 */ /* 0x000fe40008000000 */
[----:B------:R0:W-:Y:S02]  /*40b0*/  UTMALDG.3D.MULTICAST [UR8], [UR24], UR23, desc[UR14] ;  /* 0x00000e08180073b4 */ /* 0x0001e40008011817 */
[----:B0-----:R-:W-:Y:S05]  /*40c0*/  @P3 BRA `(.L_x_55) ;  /* 0xfffffffc00403947 */ /* 0x001fea000383ffff */
.L_x_51:
[----:B------:R-:W-:Y:S05]  /*40d0*/  BSYNC B1 ;  /* 0x0000000000017941 */ /* 0x000fea0003800000 */
.L_x_50:
[----:B------:R-:W-:Y:S01]  /*40e0*/  LOP3.LUT P4, RZ, R9, 0xff, RZ, 0xc0, !PT ;  /* 0x000000ff09ff7812 */ /* 0x000fe2000788c0ff */
[----:B------:R-:W-:Y:S01]  /*40f0*/  VIADD R4, R7, UR4 ;  /* 0x0000000407047c36 */ /* 0x000fe20008000000 */
[----:B------:R-:W-:Y:S01]  /*4100*/  ULDC.64 UR6, c[0x0][0x650] ;  /* 0x0001940000067ab9 */ /* 0x000fe20000000a00 */
[----:B------:R-:W-:Y:S01]  /*4110*/  IMAD.U32 R7, RZ, RZ, UR4 ;  /* 0x00000004ff077e24 */ /* 0x000fe2000f8e00ff */
[----:B------:R-:W-:Y:S01]  /*4120*/  UISETP.GE.U32.AND UP0, UPT, UR4, 0x64, UPT ;  /* 0x000000640400788c */ /* 0x000fe2000bf06070 */
[----:B------:R-:W-:Y:S01]  /*4130*/  BSSY B1, `(.L_x_56) ;  /* 0x000006e000017945 */ /* 0x000fe20003800000 */
[----:B------:R-:W-:Y:S01]  /*4140*/  ISETP.GT.U32.AND P1, PT, R4, 0x63, PT ;  /* 0x000000630400780c */ /* 0x000fe20003f24070 */
[----:B------:R-:W-:Y:S01]  /*4150*/  IMAD.MOV.U32 R24, RZ, RZ, -0x1 ;  /* 0xffffffffff187424 */ /* 0x000fe200078e00ff */
[----:B------:R-:W-:Y:S01]  /*4160*/  PRMT R9, RZ, 0x7610, R9 ;  /* 0x00007610ff097816 */ /* 0x000fe20000000009 */
[----:B------:R-:W-:Y:S01]  /*4170*/  IMAD.MOV.U32 R25, RZ, RZ, -0x1 ;  /* 0xffffffffff197424 */ /* 0x000fe200078e00ff */
[----:B------:R-:W-:Y:S01]  /*4180*/  ISETP.LT.U32.AND P1, PT, R7, 0x64, P1 ;  /* 0x000000640700780c */ /* 0x000fe20000f21070 */
[----:B------:R-:W-:Y:S01]  /*4190*/  IMAD.MOV.U32 R27, RZ, RZ, -0x1 ;  /* 0xffffffffff1b7424 */ /* 0x000fe200078e00ff */
[----:B------:R-:W-:Y:S01]  /*41a0*/  PLOP3.LUT P3, PT, PT, PT, UP0, 0x80, 0x0 ;  /* 0x000000000000781c */ /* 0x000fe20003f6f008 */
[----:B------:R-:W0:Y:S01]  /*41b0*/  @P4 S2R R3, SR_CgaCtaId ;  /* 0x0000000000034919 */ /* 0x000e220000008800 */
[----:B------:R-:W-:-:S04]  /*41c0*/  @P4 MOV R2, 0x400 ;  /* 0x0000040000024802 */ /* 0x000fc80000000f00 */
[----:B0-----:R-:W-:Y:S01]  /*41d0*/  @P4 LEA R5, R3, R2, 0x18 ;  /* 0x0000000203054211 */ /* 0x001fe200078ec0ff */
[----:B------:R-:W-:-:S03]  /*41e0*/  IMAD.WIDE.U32 R2, R4, 0x51eb851f, RZ ;  /* 0x51eb851f04027825 */ /* 0x000fc600078e00ff */
[----:B------:R0:W-:Y:S01]  /*41f0*/  @P4 SYNCS.ARRIVE.TRANS64.A1T0 RZ, [R5+URZ+0x678], RZ ;  /* 0x000678ff05ff49a7 */ /* 0x0001e2000810003f */
[----:B------:R-:W-:Y:S02]  /*4200*/  IADD3 R22, P4, R22, R16, RZ ;  /* 0x0000001016167210 */ /* 0x000fe40007f9e0ff */
[----:B------:R-:W-:-:S03]  /*4210*/  PRMT R2, RZ, 0x7610, R2 ;  /* 0x00007610ff027816 */ /* 0x000fc60000000002 */
[----:B------:R-:W-:Y:S01]  /*4220*/  IMAD.X R19, R19, 0x1, R0, P4 ;  /* 0x0000000113137824 */ /* 0x000fe200020e0600 */
[----:B0-----:R-:W-:Y:S02]  /*4230*/  SHF.R.U32.HI R5, RZ, 0x5, R3 ;  /* 0x00000005ff057819 */ /* 0x001fe40000011603 */
[----:B------:R-:W-:Y:S02]  /*4240*/  SEL R3, RZ, 0x1, !P1 ;  /* 0x00000001ff037807 */ /* 0x000fe40004800000 */
[----:B------:R-:W-:Y:S01]  /*4250*/  ISETP.GE.U32.AND P1, PT, R22, UR6, PT ;  /* 0x0000000616007c0c */ /* 0x000fe2000bf26070 */
[----:B------:R-:W-:Y:S01]  /*4260*/  IMAD R7, R5, -0x64, R4 ;  /* 0xffffff9c05077824 */ /* 0x000fe200078e0204 */
[----:B------:R-:W-:Y:S02]  /*4270*/  LOP3.LUT R6, R6, R3, RZ, 0x3c, !PT ;  /* 0x0000000306067212 */ /* 0x000fe400078e3cff */
[----:B------:R-:W-:Y:S02]  /*4280*/  ISETP.GE.U32.AND.EX P1, PT, R19, UR7, PT, P1 ;  /* 0x0000000713007c0c */ /* 0x000fe4000bf26110 */
[----:B------:R-:W-:-:S11]  /*4290*/  @P3 LOP3.LUT R6, R6, 0x1, R5, 0x78, !PT ;  /* 0x0000000106063812 */ /* 0x000fd600078e7805 */
[----:B------:R-:W-:Y:S05]  /*42a0*/  @P1 BRA `(.L_x_57) ;  /* 0x0000000400581947 */ /* 0x000fea0003800000 */
[----:B------:R-:W0:Y:S01]  /*42b0*/  S2R R12, SR_CTAID.X ;  /* 0x00000000000c7919 */ /* 0x000e220000002500 */
[----:B------:R-:W-:Y:S01]  /*42c0*/  ULDC.64 UR6, c[0x0][0x628] ;  /* 0x00018a0000067ab9 */ /* 0x000fe20000000a00 */
[----:B------:R-:W-:Y:S01]  /*42d0*/  ULDC UR8, c[0x0][0x630] ;  /* 0x00018c0000087ab9 */ /* 0x000fe20000000800 */
[----:B------:R-:W-:Y:S01]  /*42e0*/  ISETP.NE.U32.AND P1, PT, RZ, UR6, PT ;  /* 0x00000006ff007c0c */ /* 0x000fe2000bf25070 */
[----:B------:R-:W1:Y:S01]  /*42f0*/  S2R R13, SR_CTAID.Y ;  /* 0x00000000000d7919 */ /* 0x000e620000002600 */
[----:B------:R-:W-:Y:S01]  /*4300*/  ULDC UR9, c[0x0][0x150] ;  /* 0x0000540000097ab9 */ /* 0x000fe20000000800 */
[----:B------:R-:W-:Y:S01]  /*4310*/  IMAD.MOV.U32 R2, RZ, RZ, R22 ;  /* 0x000000ffff027224 */ /* 0x000fe200078e0016 */
[----:B------:R-:W-:Y:S01]  /*4320*/  ISETP.NE.AND.EX P1, PT, RZ, UR7, PT, P1 ;  /* 0x00000007ff007c0c */ /* 0x000fe2000bf25310 */
[----:B------:R-:W-:Y:S01]  /*4330*/  IMAD.MOV.U32 R3, RZ, RZ, R19 ;  /* 0x000000ffff037224 */ /* 0x000fe200078e0013 */
[----:B0-----:R-:W-:-:S11]  /*4340*/  I2FP.F32.U32 R14, R12 ;  /* 0x0000000c000e7245 */ /* 0x001fd60000201000 */
[----:B------:R-:W-:Y:S05]  /*4350*/  @!P1 BRA `(.L_x_58) ;  /* 0x0000000000289947 */ /* 0x000fea0003800000 */
[----:B------:R-:W-:Y:S02]  /*4360*/  ULDC UR5, c[0x0][0x634] ;  /* 0x00018d0000057ab9 */ /* 0x000fe40000000800 */
[----:B------:R-:W-:-:S05]  /*4370*/  IADD3 R3, P1, R22, UR5, RZ ;  /* 0x0000000516037c10 */ /* 0x000fca000ff3e0ff */
[----:B------:R-:W-:-:S04]  /*4380*/  IMAD.X R15, RZ, RZ, R19, P1 ;  /* 0x000000ffff0f7224 */ /* 0x000fc800008e0613 */
[----:B------:R-:W-:-:S04]  /*4390*/  IMAD.WIDE.U32 R4, R15, UR6, RZ ;  /* 0x000000060f047c25 */ /* 0x000fc8000f8e00ff */
[----:B------:R-:W-:-:S04]  /*43a0*/  IMAD.WIDE.U32 R4, P1, R3, UR7, R4 ;  /* 0x0000000703047c25 */ /* 0x000fc8000f820004 */
[----:B------:R-:W-:-:S04]  /*43b0*/  IMAD.WIDE.U32 R2, R3, UR6, RZ ;  /* 0x0000000603027c25 */ /* 0x000fc8000f8e00ff */
[----:B------:R-:W-:Y:S01]  /*43c0*/  IMAD.MOV.U32 R2, RZ, RZ, R5 ;  /* 0x000000ffff027224 */ /* 0x000fe200078e0005 */
[----:B------:R-:W-:Y:S01]  /*43d0*/  IADD3 RZ, P3, R3, R4, RZ ;  /* 0x0000000403ff7210 */ /* 0x000fe20007f7e0ff */
[----:B------:R-:W-:-:S04]  /*43e0*/  IMAD.X R3, RZ, RZ, RZ, P1 ;  /* 0x000000ffff037224 */ /* 0x000fc800008e06ff */
[----:B------:R-:W-:-:S08]  /*43f0*/  IMAD.WIDE.U32.X R2, R15, UR7, R2, P3 ;  /* 0x000000070f027c25 */ /* 0x000fd000098e0402 */
.L_x_58:
[--C-:B------:R-:W-:Y:S01]  /*4400*/  SHF.R.U64 R27, R2, UR8, R3.reuse ;  /* 0x00000008021b7c19 */ /* 0x100fe20008001203 */
[----:B------:R-:W-:Y:S01]  /*4410*/  FMUL R14, R14, UR9 ;  /* 0x000000090e0e7c20 */ /* 0x000fe20008400000 */
[----:B------:R-:W-:Y:S01]  /*4420*/  SHF.R.U32.HI R2, RZ, UR8, R3 ;  /* 0x00000008ff027c19 */ /* 0x000fe20008011603 */
[----:B------:R-:W0:Y:S01]  /*4430*/  LDC R21, c[0x0][0x144] ;  /* 0x00005100ff157b82 */ /* 0x000e220000000800 */
[----:B------:R-:W-:Y:S01]  /*4440*/  IADD3 R15, P1, RZ, -R27, RZ ;  /* 0x8000001bff0f7210 */ /* 0x000fe20007f3e0ff */
[----:B------:R-:W-:Y:S01]  /*4450*/  ULDC UR5, c[0x0][0x154] ;  /* 0x0000550000057ab9 */ /* 0x000fe20000000800 */
[----:B-1----:R-:W-:Y:S01]  /*4460*/  I2FP.F32.U32 R3, R13 ;  /* 0x0000000d00037245 */ /* 0x002fe20000201000 */
[----:B------:R-:W1:Y:S01]  /*4470*/  F2I.U32.TRUNC.NTZ R14, R14 ;  /* 0x0000000e000e7305 */ /* 0x000e62000020f000 */
[----:B------:R-:W-:Y:S01]  /*4480*/  ULDC.64 UR6, c[0x0][0x620] ;  /* 0x0001880000067ab9 */ /* 0x000fe20000000a00 */
[----:B------:R-:W-:Y:S01]  /*4490*/  IMAD.X R2, RZ, RZ, ~R2, P1 ;  /* 0x000000ffff027224 */ /* 0x000fe200008e0e02 */
[----:B------:R-:W-:Y:S01]  /*44a0*/  ISETP.NE.AND P4, PT, R23, 0x1, PT ;  /* 0x000000011700780c */ /* 0x000fe20003f85270 */
[----:B------:R-:W-:Y:S01]  /*44b0*/  FMUL R4, R3, UR5 ;  /* 0x0000000503047c20 */ /* 0x000fe20008400000 */
[----:B------:R-:W2:Y:S01]  /*44c0*/  LDC R20, c[0x0][0x148] ;  /* 0x00005200ff147b82 */ /* 0x000ea20000000800 */
[----:B------:R-:W-:Y:S01]  /*44d0*/  IMAD R2, R2, UR6, RZ ;  /* 0x0000000602027c24 */ /* 0x000fe2000f8e02ff */
[----:B------:R-:W-:Y:S01]  /*44e0*/  ULDC UR5, c[0x0][0x618] ;  /* 0x0001860000057ab9 */ /* 0x000fe20000000800 */
[----:B------:R-:W-:-:S02]  /*44f0*/  IMAD.MOV.U32 R3, RZ, RZ, R19 ;  /* 0x000000ffff037224 */ /* 0x000fc400078e0013 */
[----:B------:R-:W3:Y:S01]  /*4500*/  F2I.U32.TRUNC.NTZ R4, R4 ;  /* 0x0000000400047305 */ /* 0x000ee2000020f000 */
[C---:B------:R-:W-:Y:S02]  /*4510*/  IMAD R5, R15.reuse, UR7, R2 ;  /* 0x000000070f057c24 */ /* 0x040fe4000f8e0202 */
[----:B------:R-:W-:Y:S02]  /*4520*/  IMAD.MOV.U32 R2, RZ, RZ, R22 ;  /* 0x000000ffff027224 */ /* 0x000fe400078e0016 */
[----:B-1----:R-:W-:Y:S02]  /*4530*/  IMAD.MOV R14, RZ, RZ, -R14 ;  /* 0x000000ffff0e7224 */ /* 0x002fe400078e0a0e */
[----:B------:R-:W-:Y:S01]  /*4540*/  IMAD.WIDE.U32 R2, R15, UR6, R2 ;  /* 0x000000060f027c25 */ /* 0x000fe2000f8e0002 */
[----:B------:R-:W-:Y:S02]  /*4550*/  ULDC.64 UR6, c[0x0][0x640] ;  /* 0x0001900000067ab9 */ /* 0x000fe40000000a00 */
[----:B------:R-:W-:Y:S01]  /*4560*/  ISETP.NE.U32.AND P1, PT, RZ, UR6, PT ;  /* 0x00000006ff007c0c */ /* 0x000fe2000bf25070 */
[----:B------:R-:W-:-:S02]  /*4570*/  IMAD.IADD R3, R3, 0x1, R5 ;  /* 0x0000000103037824 */ /* 0x000fc400078e0205 */
[----:B0-----:R-:W-:Y:S01]  /*4580*/  IMAD R12, R21, R14, R12 ;  /* 0x0000000e150c7224 */ /* 0x001fe200078e020c */
[----:B------:R-:W-:Y:S02]  /*4590*/  ISETP.NE.AND.EX P1, PT, RZ, UR7, PT, P1 ;  /* 0x00000007ff007c0c */ /* 0x000fe4000bf25310 */
[--C-:B------:R-:W-:Y:S01]  /*45a0*/  SHF.R.U64 R14, R2, UR5, R3.reuse ;  /* 0x00000005020e7c19 */ /* 0x100fe20008001203 */
[----:B---3--:R-:W-:Y:S01]  /*45b0*/  IMAD.MOV R2, RZ, RZ, -R4 ;  /* 0x000000ffff027224 */ /* 0x008fe200078e0a04 */
[----:B------:R-:W-:Y:S01]  /*45c0*/  SHF.R.U32.HI R3, RZ, UR5, R3 ;  /* 0x00000005ff037c19 */ /* 0x000fe20008011603 */
[----:B------:R-:W-:Y:S02]  /*45d0*/  ULDC UR5, c[0x0][0x608] ;  /* 0x0001820000057ab9 */ /* 0x000fe40000000800 */
[----:B--2---:R-:W-:Y:S01]  /*45e0*/  @P4 IMAD R12, R20, R2, R13 ;  /* 0x00000002140c4224 */ /* 0x004fe200078e020d */
[--C-:B------:R-:W-:Y:S02]  /*45f0*/  SHF.R.U64 R20, R14, UR5, R3.reuse ;  /* 0x000000050e147c19 */ /* 0x100fe40008001203 */
[----:B------:R-:W-:Y:S01]  /*4600*/  SHF.R.U32.HI R3, RZ, UR5, R3 ;  /* 0x00000005ff037c19 */ /* 0x000fe20008011603 */
[----:B------:R-:W-:-:S03]  /*4610*/  ULDC UR5, c[0x0][0x658] ;  /* 0x0001960000057ab9 */ /* 0x000fc60000000800 */
[--C-:B------:R-:W-:Y:S02]  /*4620*/  SHF.R.U64 R13, R20, UR5, R3.reuse ;  /* 0x00000005140d7c19 */ /* 0x100fe40008001203 */
[----:B------:R-:W-:-:S03]  /*4630*/  SHF.R.U32.HI R15, RZ, UR5, R3 ;  /* 0x00000005ff0f7c19 */ /* 0x000fc60008011603 */
[----:B------:R-:W-:Y:S02]  /*4640*/  IMAD.MOV.U32 R4, RZ, RZ, R13 ;  /* 0x000000ffff047224 */ /* 0x000fe400078e000d */
[----:B------:R-:W-:Y:S01]  /*4650*/  IMAD.MOV.U32 R3, RZ, RZ, R15 ;  /* 0x000000ffff037224 */ /* 0x000fe200078e000f */
[----:B------:R-:W-:Y:S06]  /*4660*/  @!P1 BRA `(.L_x_59) ;  /* 0x00000000002c9947 */ /* 0x000fec0003800000 */
        /* <DEDUP_REMOVED lines=9> */
[----:B------:R-:W-:-:S04]  /*4700*/  IMAD.WIDE.U32.X R2, R15, UR7, R2, P3 ;  /* 0x000000070f027c25 */ /* 0x000fc800098e0402 */
[----:B------:R-:W-:-:S07]  /*4710*/  IMAD.MOV.U32 R4, RZ, RZ, R2 ;  /* 0x000000ffff047224 */ /* 0x000fce00078e0002 */
.L_x_59:
[----:B------:R-:W-:Y:S01]  /*4720*/  ULDC UR5, c[0x0][0x648] ;  /* 0x0001920000057ab9 */ /* 0x000fe20000000800 */
[----:B------:R-:W-:Y:S01]  /*4730*/  LOP3.LUT R2, R20, UR17, RZ, 0xc0, !PT ;  /* 0x0000001114027c12 */ /* 0x000fe2000f8ec0ff */
[----:B------:R-:W-:Y:S01]  /*4740*/  ULDC UR6, c[0x0][0x610] ;  /* 0x0001840000067ab9 */ /* 0x000fe20000000800 */
[----:B------:R-:W-:Y:S01]  /*4750*/  SHF.R.U64 R3, R4, UR5, R3 ;  /* 0x0000000504037c19 */ /* 0x000fe20008001203 */
[----:B------:R-:W-:Y:S01]  /*4760*/  ULDC UR5, c[0x0][0x638] ;  /* 0x00018e0000057ab9 */ /* 0x000fe20000000800 */
[----:B------:R-:W-:-:S03]  /*4770*/  LOP3.LUT R14, R14, UR16, RZ, 0xc0, !PT ;  /* 0x000000100e0e7c12 */ /* 0x000fc6000f8ec0ff */
[----:B------:R-:W-:Y:S02]  /*4780*/  IMAD.MOV R4, RZ, RZ, -R3 ;  /* 0x000000ffff047224 */ /* 0x000fe400078e0a03 */
[----:B------:R-:W-:Y:S02]  /*4790*/  IMAD R3, R3, UR18, R2 ;  /* 0x0000001203037c24 */ /* 0x000fe4000f8e0202 */
[----:B------:R-:W-:Y:S01]  /*47a0*/  IMAD R13, R4, UR5, R13 ;  /* 0x00000005040d7c24 */ /* 0x000fe2000f8e020d */
[----:B------:R-:W-:Y:S01]  /*47b0*/  ULDC UR5, c[0x0][0x600] ;  /* 0x0001800000057ab9 */ /* 0x000fe20000000800 */
[----:B------:R-:W-:Y:S02]  /*47c0*/  IMAD R12, R3, UR6, R12 ;  /* 0x00000006030c7c24 */ /* 0x000fe4000f8e020c */
[----:B------:R-:W-:Y:S02]  /*47d0*/  IMAD R13, R13, UR5, R14 ;  /* 0x000000050d0d7c24 */ /* 0x000fe4000f8e020e */
[----:B------:R-:W-:-:S03]  /*47e0*/  IMAD.MOV.U32 R2, RZ, RZ, 0x1 ;  /* 0x00000001ff027424 */ /* 0x000fc600078e00ff */
[----:B------:R-:W-:Y:S02]  /*47f0*/  SEL R25, R13, R12, !P4 ;  /* 0x0000000c0d197207 */ /* 0x000fe40006000000 */
[----:B------:R-:W-:-:S07]  /*4800*/  SEL R24, R12, R13, !P4 ;  /* 0x0000000d0c187207 */ /* 0x000fce0006000000 */
.L_x_57:
[----:B------:R-:W-:Y:S05]  /*4810*/  BSYNC B1 ;  /* 0x0000000000017941 */ /* 0x000fea0003800000 */
.L_x_56:
[----:B------:R-:W-:-:S13]  /*4820*/  LOP3.LUT P1, RZ, R2, 0xff, RZ, 0xc0, !PT ;  /* 0x000000ff02ff7812 */ /* 0x000fda000782c0ff */
[----:B------:R-:W-:Y:S05]  /*4830*/  @P1 BRA `(.L_x_60) ;  /* 0xfffffff400301947 */ /* 0x000fea000383ffff */
[----:B------:R-:W-:Y:S05]  /*4840*/  BSYNC B0 ;  /* 0x0000000000007941 */ /* 0x000fea0003800000 */
.L_x_48:
[----:B------:R-:W-:-:S03]  /*4850*/  UMOV UR5, 0xffffffff ;  /* 0xffffffff00057882 */ /* 0x000fc60000000000 */
[----:B------:R-:W-:Y:S05]  /*4860*/  BRA.DIV UR5, `(.L_x_61) ;  /* 0x00000006055c7947 */ /* 0x000fea000b800000 */
[----:B------:R-:W-:-:S13]  /*4870*/  ELECT P6, URZ, PT ;  /* 0x00000000003f782f */ /* 0x000fda00038c0000 */
.L_x_76:
[----:B------:R-:W-:Y:S05]  /*4880*/  @!P6 EXIT ;  /* 0x000000000000e94d */ /* 0x000fea0003800000 */
[----:B------:R-:W-:-:S04]  /*4890*/  LOP3.LUT R18, R18, 0x2, RZ, 0xfc, !PT ;  /* 0x0000000212127812 */ /* 0x000fc800078efcff */
[----:B------:R-:W-:-:S13]  /*48a0*/  ISETP.NE.AND P0, PT, R18, 0x3, PT ;  /* 0x000000031200780c */ /* 0x000fda0003f05270 */
[----:B------:R-:W-:Y:S05]  /*48b0*/  @!P0 BRA `(.L_x_62) ;  /* 0x0000000000048947 */ /* 0x000fea0003800000 */
[----:B------:R-:W-:Y:S01]  /*48c0*/  BPT.TRAP 0x1 ;  /* 0x000000040000795c */ /* 0x000fe20000300000 */
.L_x_62:
[----:B------:R-:W0:Y:S01]  /*48d0*/  S2R R3, SR_CgaCtaId ;  /* 0x0000000000037919 */ /* 0x000e220000008800 */
[----:B------:R-:W-:Y:S01]  /*48e0*/  MOV R0, 0x400 ;  /* 0x0000040000007802 */ /* 0x000fe20000000f00 */
[----:B------:R-:W-:-:S03]  /*48f0*/  IMAD.MOV.U32 R2, RZ, RZ, RZ ;  /* 0x000000ffff027224 */ /* 0x000fc600078e00ff */
[----:B0-----:R-:W-:-:S05]  /*4900*/  LEA R0, R3, R0, 0x18 ;  /* 0x0000000003007211 */ /* 0x001fca00078ec0ff */
[----:B------:R-:W-:-:S07]  /*4910*/  VIADD R0, R0, 0x320 ;  /* 0x0000032000007836 */ /* 0x000fce0000000000 */
.L_x_67:
[C---:B------:R-:W-:Y:S01]  /*4920*/  IMAD R9, R7.reuse, 0x8, R0 ;  /* 0x0000000807097824 */ /* 0x040fe200078e0200 */
[----:B------:R-:W-:Y:S01]  /*4930*/  SHF.L.U32 R4, R6, 0x1f, RZ ;  /* 0x0000001f06047819 */ /* 0x000fe200000006ff */
[----:B------:R-:W-:-:S03]  /*4940*/  VIADD R7, R7, 0x1 ;  /* 0x0000000107077836 */ /* 0x000fc60000000000 */
[----:B------:R-:W0:Y:S02]  /*4950*/  SYNCS.PHASECHK.TRANS64.TRYWAIT P0, [R9+URZ], R4 ;  /* 0x00000004090075a7 */ /* 0x000e24000800017f */
[----:B------:R-:W-:-:S04]  /*4960*/  ISETP.NE.AND P1, PT, R7, 0x64, PT ;  /* 0x000000640700780c */ /* 0x000fc80003f25270 */
[----:B------:R-:W-:Y:S02]  /*4970*/  SEL R3, RZ, 0x1, P1 ;  /* 0x00000001ff037807 */ /* 0x000fe40000800000 */
[----:B------:R-:W-:Y:S02]  /*4980*/  SEL R7, R7, RZ, P1 ;  /* 0x000000ff07077207 */ /* 0x000fe40000800000 */
[----:B------:R-:W-:-:S03]  /*4990*/  LOP3.LUT R11, R6, R3, RZ, 0x3c, !PT ;  /* 0x00000003060b7212 */ /* 0x000fc600078e3cff */
[----:B------:R-:W-:Y:S01]  /*49a0*/  IMAD R8, R7, 0x8, R0 ;  /* 0x0000000807087824 */ /* 0x000fe200078e0200 */
[----:B------:R-:W-:Y:S01]  /*49b0*/  SHF.L.U32 R5, R11, 0x1f, RZ ;  /* 0x0000001f0b057819 */ /* 0x000fe200000006ff */
[----:B0-----:R-:W-:Y:S06]  /*49c0*/  @!P0 BRA `(.L_x_63) ;  /* 0x0000000400248947 */ /* 0x001fec0003800000 */
.L_x_77:
[----:B------:R-:W1:Y:S01]  /*49d0*/  SYNCS.PHASECHK.TRANS64.TRYWAIT P0, [R8+URZ], R5 ;  /* 0x00000005080075a7 */ /* 0x000e62000800017f */
[----:B------:R-:W-:-:S05]  /*49e0*/  VIADD R3, R7, 0x1 ;  /* 0x0000000107037836 */ /* 0x000fca0000000000 */
[----:B------:R-:W-:-:S04]  /*49f0*/  ISETP.NE.AND P1, PT, R3, 0x64, PT ;  /* 0x000000640300780c */ /* 0x000fc80003f25270 */
[----:B0-----:R-:W-:Y:S02]  /*4a00*/  SEL R4, RZ, 0x1, P1 ;  /* 0x00000001ff047807 */ /* 0x001fe40000800000 */
[----:B------:R-:W-:Y:S02]  /*4a10*/  SEL R3, R3, RZ, P1 ;  /* 0x000000ff03037207 */ /* 0x000fe40000800000 */
[----:B------:R-:W-:-:S03]  /*4a20*/  LOP3.LUT R11, R11, R4, RZ, 0x3c, !PT ;  /* 0x000000040b0b7212 */ /* 0x000fc600078e3cff */
[----:B------:R-:W-:Y:S01]  /*4a30*/  IMAD R7, R3, 0x8, R0 ;  /* 0x0000000803077824 */ /* 0x000fe200078e0200 */
[----:B------:R-:W-:Y:S01]  /*4a40*/  SHF.L.U32 R6, R11, 0x1f, RZ ;  /* 0x0000001f0b067819 */ /* 0x000fe200000006ff */
[----:B-1----:R-:W-:Y:S06]  /*4a50*/  @!P0 BRA `(.L_x_64) ;  /* 0x0000000400148947 */ /* 0x002fec0003800000 */
.L_x_78:
[----:B------:R-:W1:Y:S01]  /*4a60*/  SYNCS.PHASECHK.TRANS64.TRYWAIT P0, [R7+URZ], R6 ;  /* 0x00000006070075a7 */ /* 0x000e62000800017f */
[----:B------:R-:W-:-:S05]  /*4a70*/  VIADD R3, R3, 0x1 ;  /* 0x0000000103037836 */ /* 0x000fca0000000000 */
[----:B------:R-:W-:-:S04]  /*4a80*/  ISETP.NE.AND P1, PT, R3, 0x64, PT ;  /* 0x000000640300780c */ /* 0x000fc80003f25270 */
[----:B------:R-:W-:Y:S02]  /*4a90*/  SEL R4, RZ, 0x1, P1 ;  /* 0x00000001ff047807 */ /* 0x000fe40000800000 */
[----:B0-----:R-:W-:Y:S02]  /*4aa0*/  SEL R5, R3, RZ, P1 ;  /* 0x000000ff03057207 */ /* 0x001fe40000800000 */
[----:B------:R-:W-:-:S03]  /*4ab0*/  LOP3.LUT R4, R11, R4, RZ, 0x3c, !PT ;  /* 0x000000040b047212 */ /* 0x000fc600078e3cff */
[----:B------:R-:W-:Y:S01]  /*4ac0*/  IMAD R8, R5, 0x8, R0 ;  /* 0x0000000805087824 */ /* 0x000fe200078e0200 */
[----:B------:R-:W-:Y:S01]  /*4ad0*/  SHF.L.U32 R3, R4, 0x1f, RZ ;  /* 0x0000001f04037819 */ /* 0x000fe200000006ff */
[----:B-1----:R-:W-:Y:S06]  /*4ae0*/  @!P0 BRA `(.L_x_65) ;  /* 0x0000000400048947 */ /* 0x002fec0003800000 */
.L_x_79:
[----:B------:R-:W1:Y:S01]  /*4af0*/  SYNCS.PHASECHK.TRANS64.TRYWAIT P0, [R8+URZ], R3 ;  /* 0x00000003080075a7 */ /* 0x000e62000800017f */
[----:B------:R-:W-:-:S05]  /*4b00*/  VIADD R2, R2, 0x4 ;  /* 0x0000000402027836 */ /* 0x000fca0000000000 */
[----:B------:R-:W-:Y:S01]  /*4b10*/  ISETP.NE.AND P1, PT, R2, 0x64, PT ;  /* 0x000000640200780c */ /* 0x000fe20003f25270 */
[----:B-1----:R-:W-:-:S12]  /*4b20*/  @!P0 BRA `(.L_x_66) ;  /* 0x0000000400088947 */ /* 0x002fd80003800000 */
.L_x_80:
[----:B0-----:R-:W-:-:S05]  /*4b30*/  VIADD R7, R5, 0x1 ;  /* 0x0000000105077836 */ /* 0x001fca0000000000 */
[----:B------:R-:W-:-:S04]  /*4b40*/  ISETP.NE.AND P0, PT, R7, 0x64, PT ;  /* 0x000000640700780c */ /* 0x000fc80003f05270 */
[----:B-1----:R-:W-:Y:S02]  /*4b50*/  SEL R3, RZ, 0x1, P0 ;  /* 0x00000001ff037807 */ /* 0x002fe40000000000 */
[----:B------:R-:W-:Y:S02]  /*4b60*/  SEL R7, R7, RZ, P0 ;  /* 0x000000ff07077207 */ /* 0x000fe40000000000 */
[----:B------:R-:W-:Y:S01]  /*4b70*/  LOP3.LUT R6, R4, R3, RZ, 0x3c, !PT ;  /* 0x0000000304067212 */ /* 0x000fe200078e3cff */
[----:B------:R-:W-:Y:S06]  /*4b80*/  @P1 BRA `(.L_x_67) ;  /* 0xfffffffc00641947 */ /* 0x000fec000383ffff */
[----:B------:R-:W-:Y:S05]  /*4b90*/  EXIT ;  /* 0x000000000000794d */ /* 0x000fea0003800000 */
.L_x_20:
[----:B0-----:R-:W-:-:S04]  /*4ba0*/  IMAD.U32 R3, RZ, RZ, UR48 ;  /* 0x00000030ff037e24 */ /* 0x001fc8000f8e00ff */
[----:B------:R0:W1:Y:S03]  /*4bb0*/  SYNCS.PHASECHK.TRANS64.TRYWAIT P0, [R3+URZ+-0x8], R0 ;  /* 0xfffff800030075a7 */ /* 0x000066000800017f */
[----:B-1----:R-:W-:Y:S05]  /*4bc0*/  @!P0 NANOSLEEP.SYNCS 0x989680 ;  /* 0x009896800000895d */ /* 0x002fea0003900000 */
[----:B------:R-:W1:Y:S02]  /*4bd0*/  @!P0 SYNCS.PHASECHK.TRANS64 P0, [R3+URZ+-0x8], R0 ;  /* 0xfffff800030085a7 */ /* 0x000e64000800007f */
[----:B-1----:R-:W-:Y:S05]  /*4be0*/  @!P0 BRA `(.L_x_20) ;  /* 0xfffffffc00ec8947 */ /* 0x002fea000383ffff */
[----:B------:R-:W-:Y:S05]  /*4bf0*/  BRA `(.L_x_68) ;  /* 0xffffffd800107947 */ /* 0x000fea000383ffff */
.L_x_25:
[----:B-1----:R1:W2:Y:S02]  /*4c00*/  SYNCS.PHASECHK.TRANS64.TRYWAIT P1, [R0+URZ], R3 ;  /* 0x00000003000075a7 */ /* 0x0022a4000802017f */
[----:B--2---:R-:W-:Y:S05]  /*4c10*/  @!P1 NANOSLEEP.SYNCS 0x989680 ;  /* 0x009896800000995d */ /* 0x004fea0003900000 */
[----:B------:R-:W2:Y:S02]  /*4c20*/  @!P1 SYNCS.PHASECHK.TRANS64 P1, [R0+URZ], R3 ;  /* 0x00000003000095a7 */ /* 0x000ea4000802007f */
[----:B--2---:R-:W-:Y:S05]  /*4c30*/  @!P1 BRA `(.L_x_25) ;  /* 0xfffffffc00f09947 */ /* 0x004fea000383ffff */
[----:B------:R-:W-:Y:S05]  /*4c40*/  BRA `(.L_x_24) ;  /* 0xffffffd8007c7947 */ /* 0x000fea000383ffff */
.L_x_30:
[----:B-1----:R-:W-:-:S04]  /*4c50*/  IMAD.U32 R4, RZ, RZ, UR4 ;  /* 0x00000004ff047e24 */ /* 0x002fc8000f8e00ff */
[----:B------:R1:W2:Y:S03]  /*4c60*/  SYNCS.PHASECHK.TRANS64.TRYWAIT P1, [R4+URZ], R3 ;  /* 0x00000003040075a7 */ /* 0x0002a6000802017f */
[----:B--2---:R-:W-:Y:S05]  /*4c70*/  @!P1 NANOSLEEP.SYNCS 0x989680 ;  /* 0x009896800000995d */ /* 0x004fea0003900000 */
[----:B------:R-:W2:Y:S02]  /*4c80*/  @!P1 SYNCS.PHASECHK.TRANS64 P1, [R4+URZ], R3 ;  /* 0x00000003040095a7 */ /* 0x000ea4000802007f */
[----:B--2---:R-:W-:Y:S05]  /*4c90*/  @!P1 BRA `(.L_x_30) ;  /* 0xfffffffc00ec9947 */ /* 0x004fea000383ffff */
[----:B------:R-:W-:Y:S05]  /*4ca0*/  BRA `(.L_x_29) ;  /* 0xffffffd800d87947 */ /* 0x000fea000383ffff */
.L_x_36:
[----:B0-----:R-:W-:-:S04]  /*4cb0*/  IMAD.U32 R3, RZ, RZ, UR48 ;  /* 0x00000030ff037e24 */ /* 0x001fc8000f8e00ff */
[----:B------:R0:W1:Y:S03]  /*4cc0*/  SYNCS.PHASECHK.TRANS64.TRYWAIT P0, [R3+URZ+0x8], R0 ;  /* 0x00000800030075a7 */ /* 0x000066000800017f */
[----:B-1----:R-:W-:Y:S05]  /*4cd0*/  @!P0 NANOSLEEP.SYNCS 0x989680 ;  /* 0x009896800000895d */ /* 0x002fea0003900000 */
[----:B------:R-:W1:Y:S02]  /*4ce0*/  @!P0 SYNCS.PHASECHK.TRANS64 P0, [R3+URZ+0x8], R0 ;  /* 0x00000800030085a7 */ /* 0x000e64000800007f */
[----:B-1----:R-:W-:Y:S05]  /*4cf0*/  @!P0 BRA `(.L_x_36) ;  /* 0xfffffffc00ec8947 */ /* 0x002fea000383ffff */
[----:B------:R-:W-:Y:S05]  /*4d00*/  BRA `(.L_x_69) ;  /* 0xffffffdc00c07947 */ /* 0x000fea000383ffff */
.L_x_49:
[----:B------:R-:W-:Y:S01]  /*4d10*/  BSSY B1, `(.L_x_70) ;  /* 0x0000006000017945 */ /* 0x000fe20003800000 */
[----:B------:R-:W-:-:S07]  /*4d20*/  IMAD.MOV.U32 R15, RZ, RZ, -0x1 ;  /* 0xffffffffff0f7424 */ /* 0x000fce00078e00ff */
[----:B------:R-:W-:Y:S05]  /*4d30*/  WARPSYNC.COLLECTIVE R15, `(.L_x_71) ;  /* 0x000000000f0c7348 */ /* 0x000fea0003c00000 */
[----:B------:R-:W-:Y:S02]  /*4d40*/  ELECT P6, UR62, PT ;  /* 0x00000000003e782f */ /* 0x000fe400038c0000 */
[----:B------:R-:W-:Y:S01]  /*4d50*/  MOV R14, UR62 ;  /* 0x0000003e000e7c02 */ /* 0x000fe20008000f00 */
[----:B------:R-:W-:Y:S10]  /*4d60*/  ENDCOLLECTIVE ;  /* 0x000000000000791b */ /* 0x000ff40003800000 */
.L_x_71:
[----:B------:R-:W-:Y:S05]  /*4d70*/  BSYNC B1 ;  /* 0x0000000000017941 */ /* 0x000fea0003800000 */
.L_x_70:
[----:B------:R-:W-:Y:S05]  /*4d80*/  BRA `(.L_x_72) ;  /* 0xffffffec00e87947 */ /* 0x000fea000383ffff */
.L_x_52:
[----:B0-----:R0:W1:Y:S02]  /*4d90*/  SYNCS.PHASECHK.TRANS64.TRYWAIT P1, [R12+URZ+0x320], R3 ;  /* 0x000320030c0075a7 */ /* 0x001064000802017f */
[----:B-1----:R-:W-:Y:S05]  /*4da0*/  @!P1 NANOSLEEP.SYNCS 0x989680 ;  /* 0x009896800000995d */ /* 0x002fea0003900000 */
[----:B------:R-:W1:Y:S02]  /*4db0*/  @!P1 SYNCS.PHASECHK.TRANS64 P1, [R12+URZ+0x320], R3 ;  /* 0x000320030c0095a7 */ /* 0x000e64000802007f */
[----:B-1----:R-:W-:Y:S05]  /*4dc0*/  @!P1 BRA `(.L_x_52) ;  /* 0xfffffffc00f09947 */ /* 0x002fea000383ffff */
[----:B------:R-:W-:Y:S05]  /*4dd0*/  BRA `(.L_x_73) ;  /* 0xfffffff0001c7947 */ /* 0x000fea000383ffff */
.L_x_61:
[----:B------:R-:W-:Y:S01]  /*4de0*/  BSSY B0, `(.L_x_74) ;  /* 0x0000006000007945 */ /* 0x000fe20003800000 */
[----:B------:R-:W-:-:S07]  /*4df0*/  IMAD.MOV.U32 R15, RZ, RZ, -0x1 ;  /* 0xffffffffff0f7424 */ /* 0x000fce00078e00ff */
[----:B------:R-:W-:Y:S05]  /*4e00*/  WARPSYNC.COLLECTIVE R15, `(.L_x_75) ;  /* 0x000000000f0c7348 */ /* 0x000fea0003c00000 */
[----:B------:R-:W-:Y:S02]  /*4e10*/  ELECT P6, UR62, PT ;  /* 0x00000000003e782f */ /* 0x000fe400038c0000 */
[----:B------:R-:W-:Y:S01]  /*4e20*/  MOV R14, UR62 ;  /* 0x0000003e000e7c02 */ /* 0x000fe20008000f00 */
[----:B------:R-:W-:Y:S10]  /*4e30*/  ENDCOLLECTIVE ;  /* 0x000000000000791b */ /* 0x000ff40003800000 */
.L_x_75:
[----:B------:R-:W-:Y:S05]  /*4e40*/  BSYNC B0 ;  /* 0x0000000000007941 */ /* 0x000fea0003800000 */
.L_x_74:
[----:B------:R-:W-:Y:S05]  /*4e50*/  BRA `(.L_x_76) ;  /* 0xfffffff800887947 */ /* 0x000fea000383ffff */
.L_x_63:
[----:B0-----:R0:W1:Y:S02]  /*4e60*/  SYNCS.PHASECHK.TRANS64.TRYWAIT P0, [R9+URZ], R4 ;  /* 0x00000004090075a7 */ /* 0x001064000800017f */
[----:B-1----:R-:W-:Y:S05]  /*4e70*/  @!P0 NANOSLEEP.SYNCS 0x989680 ;  /* 0x009896800000895d */ /* 0x002fea0003900000 */
[----:B------:R-:W1:Y:S02]  /*4e80*/  @!P0 SYNCS.PHASECHK.TRANS64 P0, [R9+URZ], R4 ;  /* 0x00000004090085a7 */ /* 0x000e64000800007f */
[----:B-1----:R-:W-:Y:S05]  /*4e90*/  @!P0 BRA `(.L_x_63) ;  /* 0xfffffffc00f08947 */ /* 0x002fea000383ffff */
[----:B------:R-:W-:Y:S05]  /*4ea0*/  BRA `(.L_x_77) ;  /* 0xfffffff800c87947 */ /* 0x000fea000383ffff */
.L_x_64:
[----:B0-----:R0:W1:Y:S02]  /*4eb0*/  SYNCS.PHASECHK.TRANS64.TRYWAIT P0, [R8+URZ], R5 ;  /* 0x00000005080075a7 */ /* 0x001064000800017f */
[----:B-1----:R-:W-:Y:S05]  /*4ec0*/  @!P0 NANOSLEEP.SYNCS 0x989680 ;  /* 0x009896800000895d */ /* 0x002fea0003900000 */
[----:B------:R-:W1:Y:S02]  /*4ed0*/  @!P0 SYNCS.PHASECHK.TRANS64 P0, [R8+URZ], R5 ;  /* 0x00000005080085a7 */ /* 0x000e64000800007f */
[----:B-1----:R-:W-:Y:S05]  /*4ee0*/  @!P0 BRA `(.L_x_64) ;  /* 0xfffffffc00f08947 */ /* 0x002fea000383ffff */
[----:B------:R-:W-:Y:S05]  /*4ef0*/  BRA `(.L_x_78) ;  /* 0xfffffff800d87947 */ /* 0x000fea000383ffff */
.L_x_65:
[----:B0-----:R0:W1:Y:S02]  /*4f00*/  SYNCS.PHASECHK.TRANS64.TRYWAIT P0, [R7+URZ], R6 ;  /* 0x00000006070075a7 */ /* 0x001064000800017f */
[----:B-1----:R-:W-:Y:S05]  /*4f10*/  @!P0 NANOSLEEP.SYNCS 0x989680 ;  /* 0x009896800000895d */ /* 0x002fea0003900000 */
[----:B------:R-:W1:Y:S02]  /*4f20*/  @!P0 SYNCS.PHASECHK.TRANS64 P0, [R7+URZ], R6 ;  /* 0x00000006070085a7 */ /* 0x000e64000800007f */
[----:B-1----:R-:W-:Y:S05]  /*4f30*/  @!P0 BRA `(.L_x_65) ;  /* 0xfffffffc00f08947 */ /* 0x002fea000383ffff */
[----:B------:R-:W-:Y:S05]  /*4f40*/  BRA `(.L_x_79) ;  /* 0xfffffff800e87947 */ /* 0x000fea000383ffff */
.L_x_66:
[----:B-1----:R1:W2:Y:S02]  /*4f50*/  SYNCS.PHASECHK.TRANS64.TRYWAIT P0, [R8+URZ], R3 ;  /* 0x00000003080075a7 */ /* 0x0022a4000800017f */
[----:B--2---:R-:W-:Y:S05]  /*4f60*/  @!P0 NANOSLEEP.SYNCS 0x989680 ;  /* 0x009896800000895d */ /* 0x004fea0003900000 */
[----:B------:R-:W2:Y:S02]  /*4f70*/  @!P0 SYNCS.PHASECHK.TRANS64 P0, [R8+URZ], R3 ;  /* 0x00000003080085a7 */ /* 0x000ea4000800007f */
[----:B--2---:R-:W-:Y:S05]  /*4f80*/  @!P0 BRA `(.L_x_66) ;  /* 0xfffffffc00f08947 */ /* 0x004fea000383ffff */
[----:B------:R-:W-:Y:S05]  /*4f90*/  BRA `(.L_x_80) ;  /* 0xfffffff800e47947 */ /* 0x000fea000383ffff */
.L_x_81:
[----:B------:R-:W-:-:S00]  /*4fa0*/  BRA `(.L_x_81) ;  /* 0xfffffffc00fc7947 */ /* 0x000fc0000383ffff */
[----:B------:R-:W-:-:S00]  /*4fb0*/  NOP ;  /* 0x0000000000007918 */ /* 0x000fc00000000000 */
        /* <DEDUP_REMOVED lines=12> */
.L_x_82:


//--------------------- .nv.global.init           --------------------------
	.section	.nv.global.init,"aw",@progbits
.nv.global.init:
	.type		$str$22,@object
	.size		$str$22,($str$23 - $str$22)
$str$22:
        /*0000*/ 	.byte	0x6b, 0x5f, 0x74, 0x69, 0x6c, 0x65, 0x5f, 0x63, 0x6f, 0x75, 0x6e, 0x74, 0x20, 0x3e, 0x3d, 0x20
        /*0010*/ 	.byte	0x31, 0x00
	.type		$str$23,@object
	.size		$str$23,(__unnamed_1 - $str$23)
$str$23:
        /*0012*/ 	.byte	0x2f, 0x74, 0x6d, 0x70, 0x2f, 0x63, 0x75, 0x74, 0x6c, 0x61, 0x73, 0x73, 0x5f, 0x73, 0x77, 0x65
        /*0022*/ 	.byte	0x65, 0x70, 0x5f, 0x73, 0x72, 0x63, 0x2f, 0x69, 0x6e, 0x63, 0x6c, 0x75, 0x64, 0x65, 0x2f, 0x63
        /*0032*/ 	.byte	0x75, 0x74, 0x6c, 0x61, 0x73, 0x73, 0x2f, 0x67, 0x65, 0x6d, 0x6d, 0x2f, 0x63, 0x6f, 0x6c, 0x6c
        /*0042*/ 	.byte	0x65, 0x63, 0x74, 0x69, 0x76, 0x65, 0x2f, 0x73, 0x6d, 0x39, 0x30, 0x5f, 0x6d, 0x6d, 0x61, 0x5f
        /*0052*/ 	.byte	0x74, 0x6d, 0x61, 0x5f, 0x67, 0x6d, 0x6d, 0x61, 0x5f, 0x73, 0x73, 0x5f, 0x77, 0x61, 0x72, 0x70
        /*0062*/ 	.byte	0x73, 0x70, 0x65, 0x63, 0x69, 0x61, 0x6c, 0x69, 0x7a, 0x65, 0x64, 0x2e, 0x68, 0x70, 0x70, 0x00
	.type		__unnamed_1,@object
	.size		__unnamed_1,(.L_0 - __unnamed_1)
__unnamed_1:
        /*0072*/ 	.byte	0x76, 0x6f, 0x69, 0x64, 0x20, 0x63, 0x75, 0x74, 0x6c, 0x61, 0x73, 0x73, 0x3a, 0x3a, 0x67, 0x65
        /* <DEDUP_REMOVED lines=180> */
        /*0bc2*/ 	.byte	0x6e, 0x74, 0x69, 0x74, 0x79, 0x5d, 0x00
.L_0:


//--------------------- .nv.shared._ZN7cutlass13device_kernelINS_4gemm6kernel13GemmUniversalIN4cute5tupleIJiiiiEEENS1_10collective13CollectiveMmaINS1_34MainloopSm90TmaGmmaWarpSpecializedILi100ENS5_IJNS4_1CILi2EEENSA_ILi1EEESC_EEENS1_32KernelTmaWarpSpecializedPingpongEEENS5_IJNSA_ILi64EEENSA_ILi8EEENSA_ILi16EEEEEENS_10bfloat16_tENS5_IJlSC_lEEESK_SL_NS4_8TiledMMAINS4_8MMA_AtomIJNS4_4SM904GMMA26MMA_64x8x16_F32BF16BF16_SSILNSP_5MajorE0ELSR_0ELNSP_7ScaleInE1ELSS_1EEEEEENS4_6LayoutINS5_IJSC_SC_SC_EEENS5_IJNSA_ILi0EEESX_SX_EEEEENS5_IJNS4_10UnderscoreES10_S10_EEEEENS4_13SM90_TMA_LOADENS4_14ComposedLayoutINS4_7SwizzleILi1ELi4ELi3EEENS4_18smem_ptr_flag_bitsILi16EEENSV_INS5_IJSH_SI_EEENS5_IJSI_SC_EEEEEEEvNS4_8identityENS4_23SM90_TMA_LOAD_MULTICASTES1C_vS1D_EENS_8epilogue10collective6detail29Sm90TmaWarpSpecializedAdapterINS1H_15DefaultEpilogueISK_SL_SL_NS1G_6thread17LinearCombinationISK_Li1EffLNS1L_9ScaleType4KindE0ELNS_15FloatRoundStyleE2ESK_EENS1_15EpilogueDefaultEEEEEvvEEEEvNT_6ParamsE --------------------------
	.section	.nv.shared._ZN7cutlass13device_kernelINS_4gemm6kernel13GemmUniversalIN4cute5tupleIJiiiiEEENS1_10collective13CollectiveMmaINS1_34MainloopSm90TmaGmmaWarpSpecializedILi100ENS5_IJNS4_1CILi2EEENSA_ILi1EEESC_EEENS1_32KernelTmaWarpSpecializedPingpongEEENS5_IJNSA_ILi64EEENSA_ILi8EEENSA_ILi16EEEEEENS_10bfloat16_tENS5_IJlSC_lEEESK_SL_NS4_8TiledMMAINS4_8MMA_AtomIJNS4_4SM904GMMA26MMA_64x8x16_F32BF16BF16_SSILNSP_5MajorE0ELSR_0ELNSP_7ScaleInE1ELSS_1EEEEEENS4_6LayoutINS5_IJSC_SC_SC_EEENS5_IJNSA_ILi0EEESX_SX_EEEEENS5_IJNS4_10UnderscoreES10_S10_EEEEENS4_13SM90_TMA_LOADENS4_14ComposedLayoutINS4_7SwizzleILi1ELi4ELi3EEENS4_18smem_ptr_flag_bitsILi16EEENSV_INS5_IJSH_SI_EEENS5_IJSI_SC_EEEEEEEvNS4_8identityENS4_23SM90_TMA_LOAD_MULTICASTES1C_vS1D_EENS_8epilogue10collective6detail29Sm90TmaWarpSpecializedAdapterINS1H_15DefaultEpilogueISK_SL_SL_NS1G_6thread17LinearCombinationISK_Li1EffLNS1L_9ScaleType4KindE0ELNS_15FloatRoundStyleE2ESK_EENS1_15EpilogueDefaultEEEEEvvEEEEvNT_6ParamsE,"aw",@nobits
	.sectionflags	@""
	.align	16
	.zero		1024


//--------------------- .nv.shared.reserved.0     --------------------------
	.section	.nv.shared.reserved.0,"aw",@nobits
	.weak		__nv_reservedSMEM_offset_0_alias
	.size		__nv_reservedSMEM_offset_0_alias, 0, 0
	.other		__nv_reservedSMEM_offset_0_alias,@"STO_CUDA_RESERVED_SHARED STV_DEFAULT"
__nv_reservedSMEM_offset_0_alias:
	.zero		0


//--------------------- .nv.global                --------------------------
	.section	.nv.global,"aw",@nobits
.nv.global:
	.type		_ZN39_INTERNAL_ef6e9761_4_k_cu_658296a6_32054cute1_E,@object
	.size		_ZN39_INTERNAL_ef6e9761_4_k_cu_658296a6_32054cute1_E,(_ZN39_INTERNAL_ef6e9761_4_k_cu_658296a6_32054cuda3std3__45__cpo6cbeginE - _ZN39_INTERNAL_ef6e9761_4_k_cu_658296a6_32054cute1_E)
_ZN39_INTERNAL_ef6e9761_4_k_cu_658296a6_32054cute1_E:
	.zero		1
	.type		_ZN39_INTERNAL_ef6e9761_4_k_cu_658296a6_32054cuda3std3__45__cpo6cbeginE,@object
	.size		_ZN39_INTERNAL_ef6e9761_4_k_cu_658296a6_32054cuda3std3__45__cpo6cbeginE,(_ZN39_INTERNAL_ef6e9761_4_k_cu_658296a6_32054cuda3std3__48in_placeE - _ZN39_INTERNAL_ef6e9761_4_k_cu_658296a6_32054cuda3std3__45__cpo6cbeginE)
_ZN39_INTERNAL_ef6e9761_4_k_cu_658296a6_32054cuda3std3__45__cpo6cbeginE:
	.zero		1
	.type		_ZN39_INTERNAL_ef6e9761_4_k_cu_658296a6_32054cuda3std3__48in_placeE,@object
	.size		_ZN39_INTERNAL_ef6e9761_4_k_cu_658296a6_32054cuda3std3__48in_placeE,(_ZN39_INTERNAL_ef6e9761_4_k_cu_658296a6_32054cuda3std6ranges3__45__cpo9iter_moveE - _ZN39_INTERNAL_ef6e9761_4_k_cu_658296a6_32054cuda3std3__48in_placeE)
_ZN39_INTERNAL_ef6e9761_4_k_cu_658296a6_32054cuda3std3__48in_placeE:
	.zero		1
	.type		_ZN39_INTERNAL_ef6e9761_4_k_cu_658296a6_32054cuda3std6ranges3__45__cpo9iter_moveE,@object
	.size		_ZN39_INTERNAL_ef6e9761_4_k_cu_658296a6_32054cuda3std6ranges3__45__cpo9iter_moveE,(_ZN39_INTERNAL_ef6e9761_4_k_cu_658296a6_32054cuda3std3__45__cpo5beginE - _ZN39_INTERNAL_ef6e9761_4_k_cu_658296a6_32054cuda3std6ranges3__45__cpo9iter_moveE)
_ZN39_INTERNAL_ef6e9761_4_k_cu_658296a6_32054cuda3std6ranges3__45__cpo9iter_moveE:
	.zero		1
	.type		_ZN39_INTERNAL_ef6e9761_4_k_cu_658296a6_32054cuda3std3__45__cpo5beginE,@object
	.size		_ZN39_INTERNAL_ef6e9761_4_k_cu_658296a6_32054cuda3std3__45__cpo5beginE,(_ZN39_INTERNAL_ef6e9761_4_k_cu_658296a6_32054cuda3std3__441_GLOBAL__N__ef6e9761_4_k_cu_658296a6_32056ignoreE - _ZN39_INTERNAL_ef6e9761_4_k_cu_658296a6_32054cuda3std3__45__cpo5beginE)
_ZN39_INTERNAL_ef6e9761_4_k_cu_658296a6_32054cuda3std3__45__cpo5beginE:
	.zero		1
	.type		_ZN39_INTERNAL_ef6e9761_4_k_cu_658296a6_32054cuda3std3__441_GLOBAL__N__ef6e9761_4_k_cu_658296a6_32056ignoreE,@object
	.size		_ZN39_INTERNAL_ef6e9761_4_k_cu_658296a6_32054cuda3std3__441_GLOBAL__N__ef6e9761_4_k_cu_658296a6_32056ignoreE,(_ZN39_INTERNAL_ef6e9761_4_k_cu_658296a6_32054cute7productE - _ZN39_INTERNAL_ef6e9761_4_k_cu_658296a6_32054cuda3std3__441_GLOBAL__N__ef6e9761_4_k_cu_658296a6_32056ignoreE)
_ZN39_INTERNAL_ef6e9761_4_k_cu_658296a6_32054cuda3std3__441_GLOBAL__N__ef6e9761_4_k_cu_658296a6_32056ignoreE:
	.zero		1
	.type		_ZN39_INTERNAL_ef6e9761_4_k_cu_658296a6_32054cute7productE,@object
	.size		_ZN39_INTERNAL_ef6e9761_4_k_cu_658296a6_32054cute7productE,(_ZN39_INTERNAL_ef6e9761_4_k_cu_658296a6_32054cuda3std3__45__cpo3endE - _ZN39_INTERNAL_ef6e9761_4_k_cu_658296a6_32054cute7productE)
_ZN39_INTERNAL_ef6e9761_4_k_cu_658296a6_32054cute7productE:
	.zero		1
	.type		_ZN39_INTERNAL_ef6e9761_4_k_cu_658296a6_32054cuda3std3__45__cpo3endE,@object
	.size		_ZN39_INTERNAL_ef6e9761_4_k_cu_658296a6_32054cuda3std3__45__cpo3endE,(_ZN39_INTERNAL_ef6e9761_4_k_cu_658296a6_32054cuda3std3__419piecewise_constructE - _ZN39_INTERNAL_ef6e9761_4_k_cu_658296a6_32054cuda3std3__45__cpo3endE)
_ZN39_INTERNAL_ef6e9761_4_k_cu_658296a6_32054cuda3std3__45__cpo3endE:
	.zero		1
	.type		_ZN39_INTERNAL_ef6e9761_4_k_cu_658296a6_32054cuda3std3__419piecewise_constructE,@object
	.size		_ZN39_INTERNAL_ef6e9761_4_k_cu_658296a6_32054cuda3std3__419piecewise_constructE,(_ZN39_INTERNAL_ef6e9761_4_k_cu_658296a6_32054cuda3std3__45__cpo4cendE - _ZN39_INTERNAL_ef6e9761_4_k_cu_658296a6_32054cuda3std3__419piecewise_constructE)
_ZN39_INTERNAL_ef6e9761_4_k_cu_658296a6_32054cuda3std3__419piecewise_constructE:
	.zero		1
	.type		_ZN39_INTERNAL_ef6e9761_4_k_cu_658296a6_32054cuda3std3__45__cpo4cendE,@object
	.size		_ZN39_INTERNAL_ef6e9761_4_k_cu_658296a6_32054cuda3std3__45__cpo4cendE,(_ZN39_INTERNAL_ef6e9761_4_k_cu_658296a6_32054cuda3std6ranges3__45__cpo4swapE - _ZN39_INTERNAL_ef6e9761_4_k_cu_658296a6_32054cuda3std3__45__cpo4cendE)
_ZN39_INTERNAL_ef6e9761_4_k_cu_658296a6_32054cuda3std3__45__cpo4cendE:
	.zero		1
	.type		_ZN39_INTERNAL_ef6e9761_4_k_cu_658296a6_32054cuda3std6ranges3__45__cpo4swapE,@object
	.size		_ZN39_INTERNAL_ef6e9761_4_k_cu_658296a6_32054cuda3std6ranges3__45__cpo4swapE,(.L_8 - _ZN39_INTERNAL_ef6e9761_4_k_cu_658296a6_32054cuda3std6ranges3__45__cpo4swapE)
_ZN39_INTERNAL_ef6e9761_4_k_cu_658296a6_32054cuda3std6ranges3__45__cpo4swapE:
	.zero		1
.L_8:


//--------------------- .nv.constant0._ZN7cutlass13device_kernelINS_4gemm6kernel13GemmUniversalIN4cute5tupleIJiiiiEEENS1_10collective13CollectiveMmaINS1_34MainloopSm90TmaGmmaWarpSpecializedILi100ENS5_IJNS4_1CILi2EEENSA_ILi1EEESC_EEENS1_32KernelTmaWarpSpecializedPingpongEEENS5_IJNSA_ILi64EEENSA_ILi8EEENSA_ILi16EEEEEENS_10bfloat16_tENS5_IJlSC_lEEESK_SL_NS4_8TiledMMAINS4_8MMA_AtomIJNS4_4SM904GMMA26MMA_64x8x16_F32BF16BF16_SSILNSP_5MajorE0ELSR_0ELNSP_7ScaleInE1ELSS_1EEEEEENS4_6LayoutINS5_IJSC_SC_SC_EEENS5_IJNSA_ILi0EEESX_SX_EEEEENS5_IJNS4_10UnderscoreES10_S10_EEEEENS4_13SM90_TMA_LOADENS4_14ComposedLayoutINS4_7SwizzleILi1ELi4ELi3EEENS4_18smem_ptr_flag_bitsILi16EEENSV_INS5_IJSH_SI_EEENS5_IJSI_SC_EEEEEEEvNS4_8identityENS4_23SM90_TMA_LOAD_MULTICASTES1C_vS1D_EENS_8epilogue10collective6detail29Sm90TmaWarpSpecializedAdapterINS1H_15DefaultEpilogueISK_SL_SL_NS1G_6thread17LinearCombinationISK_Li1EffLNS1L_9ScaleType4KindE0ELNS_15FloatRoundStyleE2ESK_EENS1_15EpilogueDefaultEEEEEvvEEEEvNT_6ParamsE --------------------------
	.section	.nv.constant0._ZN7cutlass13device_kernelINS_4gemm6kernel13GemmUniversalIN4cute5tupleIJiiiiEEENS1_10collective13CollectiveMmaINS1_34MainloopSm90TmaGmmaWarpSpecializedILi100ENS5_IJNS4_1CILi2EEENSA_ILi1EEESC_EEENS1_32KernelTmaWarpSpecializedPingpongEEENS5_IJNSA_ILi64EEENSA_ILi8EEENSA_ILi16EEEEEENS_10bfloat16_tENS5_IJlSC_lEEESK_SL_NS4_8TiledMMAINS4_8MMA_AtomIJNS4_4SM904GMMA26MMA_64x8x16_F32BF16BF16_SSILNSP_5MajorE0ELSR_0ELNSP_7ScaleInE1ELSS_1EEEEEENS4_6LayoutINS5_IJSC_SC_SC_EEENS5_IJNSA_ILi0EEESX_SX_EEEEENS5_IJNS4_10UnderscoreES10_S10_EEEEENS4_13SM90_TMA_LOADENS4_14ComposedLayoutINS4_7SwizzleILi1ELi4ELi3EEENS4_18smem_ptr_flag_bitsILi16EEENSV_INS5_IJSH_SI_EEENS5_IJSI_SC_EEEEEEEvNS4_8identityENS4_23SM90_TMA_LOAD_MULTICASTES1C_vS1D_EENS_8epilogue10collective6detail29Sm90TmaWarpSpecializedAdapterINS1H_15DefaultEpilogueISK_SL_SL_NS1G_6thread17LinearCombinationISK_Li1EffLNS1L_9ScaleType4KindE0ELNS_15FloatRoundStyleE2ESK_EENS1_15EpilogueDefaultEEEEEvvEEEEvNT_6ParamsE,"a",@progbits
	.sectionflags	@""
	.align	4
.nv.constant0._ZN7cutlass13device_kernelINS_4gemm6kernel13GemmUniversalIN4cute5tupleIJiiiiEEENS1_10collective13CollectiveMmaINS1_34MainloopSm90TmaGmmaWarpSpecializedILi100ENS5_IJNS4_1CILi2EEENSA_ILi1EEESC_EEENS1_32KernelTmaWarpSpecializedPingpongEEENS5_IJNSA_ILi64EEENSA_ILi8EEENSA_ILi16EEEEEENS_10bfloat16_tENS5_IJlSC_lEEESK_SL_NS4_8TiledMMAINS4_8MMA_AtomIJNS4_4SM904GMMA26MMA_64x8x16_F32BF16BF16_SSILNSP_5MajorE0ELSR_0ELNSP_7ScaleInE1ELSS_1EEEEEENS4_6LayoutINS5_IJSC_SC_SC_EEENS5_IJNSA_ILi0EEESX_SX_EEEEENS5_IJNS4_10UnderscoreES10_S10_EEEEENS4_13SM90_TMA_LOADENS4_14ComposedLayoutINS4_7SwizzleILi1ELi4ELi3EEENS4_18smem_ptr_flag_bitsILi16EEENSV_INS5_IJSH_SI_EEENS5_IJSI_SC_EEEEEEEvNS4_8identityENS4_23SM90_TMA_LOAD_MULTICASTES1C_vS1D_EENS_8epilogue10collective6detail29Sm90TmaWarpSpecializedAdapterINS1H_15DefaultEpilogueISK_SL_SL_NS1G_6thread17LinearCombinationISK_Li1EffLNS1L_9ScaleType4KindE0ELNS_15FloatRoundStyleE2ESK_EENS1_15EpilogueDefaultEEEEEvvEEEEvNT_6ParamsE:
	.zero		1664


//--------------------- SYMBOLS --------------------------

	.type		.nv.reservedSmem.offset0,@object
	.size		.nv.reservedSmem.offset0,0x4
	.type		__assertfail,@function
